//
// Generated by NVIDIA NVVM Compiler
//
// Compiler Build ID: CL-36424714
// Cuda compilation tools, release 13.0, V13.0.88
// Based on NVVM 20.0.0
//

.version 9.0
.target sm_100
.address_size 64

	// .globl	_Z4GemmILi128ELi8ELi128ELi8ELi8ELb0EEvPfS0_S0_iii
// _ZZ4GemmILi128ELi8ELi128ELi8ELi8ELb0EEvPfS0_S0_iiiE2As has been demoted
// _ZZ4GemmILi128ELi8ELi128ELi8ELi8ELb0EEvPfS0_S0_iiiE2Bs has been demoted

.visible .entry _Z4GemmILi128ELi8ELi128ELi8ELi8ELb0EEvPfS0_S0_iii(
	.param .u64 .ptr .align 1 _Z4GemmILi128ELi8ELi128ELi8ELi8ELb0EEvPfS0_S0_iii_param_0,
	.param .u64 .ptr .align 1 _Z4GemmILi128ELi8ELi128ELi8ELi8ELb0EEvPfS0_S0_iii_param_1,
	.param .u64 .ptr .align 1 _Z4GemmILi128ELi8ELi128ELi8ELi8ELb0EEvPfS0_S0_iii_param_2,
	.param .u32 _Z4GemmILi128ELi8ELi128ELi8ELi8ELb0EEvPfS0_S0_iii_param_3,
	.param .u32 _Z4GemmILi128ELi8ELi128ELi8ELi8ELb0EEvPfS0_S0_iii_param_4,
	.param .u32 _Z4GemmILi128ELi8ELi128ELi8ELi8ELb0EEvPfS0_S0_iii_param_5
)
{
	.reg .pred 	%p<5>;
	.reg .b32 	%r<81>;
	.reg .b32 	%f<980>;
	.reg .b64 	%rd<34>;
	// demoted variable
	.shared .align 4 .b8 _ZZ4GemmILi128ELi8ELi128ELi8ELi8ELb0EEvPfS0_S0_iiiE2As[8192];
	// demoted variable
	.shared .align 4 .b8 _ZZ4GemmILi128ELi8ELi128ELi8ELi8ELb0EEvPfS0_S0_iiiE2Bs[8192];
	ld.param.u64 	%rd2, [_Z4GemmILi128ELi8ELi128ELi8ELi8ELb0EEvPfS0_S0_iii_param_0];
	ld.param.u64 	%rd4, [_Z4GemmILi128ELi8ELi128ELi8ELi8ELb0EEvPfS0_S0_iii_param_1];
	ld.param.u32 	%r23, [_Z4GemmILi128ELi8ELi128ELi8ELi8ELb0EEvPfS0_S0_iii_param_4];
	ld.param.u32 	%r24, [_Z4GemmILi128ELi8ELi128ELi8ELi8ELb0EEvPfS0_S0_iii_param_5];
	cvta.to.global.u64 	%rd5, %rd2;
	cvta.to.global.u64 	%rd6, %rd4;
	mov.u32 	%r25, %ctaid.x;
	mov.u32 	%r26, %ctaid.y;
	mov.u32 	%r1, %tid.x;
	mov.u32 	%r2, %tid.y;
	shl.b32 	%r3, %r26, 7;
	mul.lo.s32 	%r27, %r24, %r3;
	mul.wide.s32 	%rd7, %r27, 4;
	add.s64 	%rd8, %rd5, %rd7;
	shl.b32 	%r4, %r25, 7;
	mul.wide.u32 	%rd9, %r4, 4;
	add.s64 	%rd1, %rd6, %rd9;
	shl.b32 	%r28, %r2, 4;
	add.s32 	%r29, %r28, %r1;
	shr.u32 	%r30, %r29, 1;
	shr.u32 	%r5, %r29, 5;
	shl.b32 	%r31, %r1, 2;
	and.b32  	%r6, %r31, 4;
	shl.b32 	%r32, %r29, 2;
	and.b32  	%r7, %r32, 124;
	mad.lo.s32 	%r8, %r24, %r30, %r6;
	mul.wide.s32 	%rd10, %r8, 4;
	add.s64 	%rd11, %rd8, %rd10;
	ld.global.nc.v4.f32 	{%f975, %f974, %f973, %f972}, [%rd11];
	shl.b32 	%r33, %r30, 2;
	mov.u32 	%r34, _ZZ4GemmILi128ELi8ELi128ELi8ELi8ELb0EEvPfS0_S0_iiiE2As;
	add.s32 	%r9, %r34, %r33;
	shl.b32 	%r35, %r1, 11;
	and.b32  	%r36, %r35, 2048;
	add.s32 	%r37, %r9, %r36;
	st.shared.f32 	[%r37], %f975;
	st.shared.f32 	[%r37+512], %f974;
	st.shared.f32 	[%r37+1024], %f973;
	st.shared.f32 	[%r37+1536], %f972;
	shl.b32 	%r38, %r5, 9;
	mov.u32 	%r39, _ZZ4GemmILi128ELi8ELi128ELi8ELi8ELb0EEvPfS0_S0_iiiE2Bs;
	add.s32 	%r10, %r39, %r38;
	shl.b32 	%r40, %r29, 4;
	and.b32  	%r41, %r40, 496;
	add.s32 	%r42, %r10, %r41;
	mad.lo.s32 	%r43, %r23, %r5, %r7;
	mul.wide.s32 	%rd12, %r43, 4;
	add.s64 	%rd13, %rd1, %rd12;
	ld.global.nc.v4.f32 	{%f270, %f271, %f272, %f273}, [%rd13];
	st.shared.v4.f32 	[%r42], {%f270, %f271, %f272, %f273};
	bar.sync 	0;
	setp.lt.s32 	%p1, %r24, 1;
	mov.f32 	%f884, 0f00000000;
	mov.f32 	%f885, %f884;
	mov.f32 	%f886, %f884;
	mov.f32 	%f887, %f884;
	mov.f32 	%f888, %f884;
	mov.f32 	%f889, %f884;
	mov.f32 	%f890, %f884;
	mov.f32 	%f891, %f884;
	mov.f32 	%f892, %f884;
	mov.f32 	%f893, %f884;
	mov.f32 	%f894, %f884;
	mov.f32 	%f895, %f884;
	mov.f32 	%f896, %f884;
	mov.f32 	%f897, %f884;
	mov.f32 	%f898, %f884;
	mov.f32 	%f899, %f884;
	mov.f32 	%f900, %f884;
	mov.f32 	%f901, %f884;
	mov.f32 	%f902, %f884;
	mov.f32 	%f903, %f884;
	mov.f32 	%f904, %f884;
	mov.f32 	%f905, %f884;
	mov.f32 	%f906, %f884;
	mov.f32 	%f907, %f884;
	mov.f32 	%f908, %f884;
	mov.f32 	%f909, %f884;
	mov.f32 	%f910, %f884;
	mov.f32 	%f911, %f884;
	mov.f32 	%f912, %f884;
	mov.f32 	%f913, %f884;
	mov.f32 	%f914, %f884;
	mov.f32 	%f915, %f884;
	mov.f32 	%f916, %f884;
	mov.f32 	%f917, %f884;
	mov.f32 	%f918, %f884;
	mov.f32 	%f919, %f884;
	mov.f32 	%f920, %f884;
	mov.f32 	%f921, %f884;
	mov.f32 	%f922, %f884;
	mov.f32 	%f923, %f884;
	mov.f32 	%f924, %f884;
	mov.f32 	%f925, %f884;
	mov.f32 	%f926, %f884;
	mov.f32 	%f927, %f884;
	mov.f32 	%f928, %f884;
	mov.f32 	%f929, %f884;
	mov.f32 	%f930, %f884;
	mov.f32 	%f931, %f884;
	mov.f32 	%f932, %f884;
	mov.f32 	%f933, %f884;
	mov.f32 	%f934, %f884;
	mov.f32 	%f935, %f884;
	mov.f32 	%f936, %f884;
	mov.f32 	%f937, %f884;
	mov.f32 	%f938, %f884;
	mov.f32 	%f939, %f884;
	mov.f32 	%f948, %f884;
	mov.f32 	%f949, %f884;
	mov.f32 	%f950, %f884;
	mov.f32 	%f951, %f884;
	mov.f32 	%f952, %f884;
	mov.f32 	%f953, %f884;
	mov.f32 	%f954, %f884;
	mov.f32 	%f955, %f884;
	@%p1 bra 	$L__BB0_7;
	shl.b32 	%r11, %r1, 3;
	shl.b32 	%r46, %r1, 5;
	add.s32 	%r48, %r39, %r46;
	ld.shared.v4.f32 	{%f959, %f958, %f957, %f956}, [%r48+16];
	ld.shared.v4.f32 	{%f963, %f962, %f961, %f960}, [%r48];
	shl.b32 	%r12, %r2, 3;
	shl.b32 	%r49, %r2, 5;
	add.s32 	%r51, %r34, %r49;
	ld.shared.v4.f32 	{%f943, %f942, %f941, %f940}, [%r51+16];
	ld.shared.v4.f32 	{%f947, %f946, %f945, %f944}, [%r51];
	add.s32 	%r78, %r8, 8;
	add.s32 	%r52, %r5, 8;
	mad.lo.s32 	%r77, %r23, %r52, %r7;
	mov.b32 	%r80, 1;
	mov.b32 	%r79, 0;
	mov.f32 	%f884, 0f00000000;
	shl.b32 	%r60, %r12, 2;
	shl.b32 	%r62, %r11, 2;
$L__BB0_2:
	add.s32 	%r79, %r79, 8;
	setp.ge.s32 	%p2, %r79, %r24;
	@%p2 bra 	$L__BB0_4;
	ld.param.u64 	%rd32, [_Z4GemmILi128ELi8ELi128ELi8ELi8ELb0EEvPfS0_S0_iii_param_0];
	mul.wide.s32 	%rd14, %r78, 4;
	cvta.to.global.u64 	%rd15, %rd32;
	mul.lo.s32 	%r53, %r24, %r3;
	mul.wide.s32 	%rd16, %r53, 4;
	add.s64 	%rd17, %rd15, %rd16;
	add.s64 	%rd18, %rd17, %rd14;
	ld.global.nc.v4.f32 	{%f975, %f974, %f973, %f972}, [%rd18];
	mul.wide.s32 	%rd19, %r77, 4;
	add.s64 	%rd20, %rd1, %rd19;
	ld.global.nc.v4.f32 	{%f979, %f978, %f977, %f976}, [%rd20];
$L__BB0_4:
	xor.b32  	%r20, %r80, 1;
	shl.b32 	%r54, %r80, 12;
	xor.b32  	%r55, %r54, 4096;
	mov.u32 	%r56, _ZZ4GemmILi128ELi8ELi128ELi8ELi8ELb0EEvPfS0_S0_iiiE2As;
	add.s32 	%r57, %r56, %r55;
	mov.u32 	%r58, _ZZ4GemmILi128ELi8ELi128ELi8ELi8ELb0EEvPfS0_S0_iiiE2Bs;
	add.s32 	%r59, %r58, %r55;
	add.s32 	%r61, %r57, %r60;
	ld.shared.v4.f32 	{%f276, %f277, %f278, %f279}, [%r61+512];
	ld.shared.v4.f32 	{%f280, %f281, %f282, %f283}, [%r61+528];
	add.s32 	%r63, %r59, %r62;
	ld.shared.v4.f32 	{%f284, %f285, %f286, %f287}, [%r63+512];
	ld.shared.v4.f32 	{%f288, %f289, %f290, %f291}, [%r63+528];
	fma.rn.f32 	%f292, %f947, %f963, %f931;
	fma.rn.f32 	%f293, %f947, %f962, %f930;
	fma.rn.f32 	%f294, %f947, %f961, %f929;
	fma.rn.f32 	%f295, %f947, %f960, %f928;
	fma.rn.f32 	%f296, %f947, %f959, %f927;
	fma.rn.f32 	%f297, %f947, %f958, %f926;
	fma.rn.f32 	%f298, %f947, %f957, %f925;
	fma.rn.f32 	%f299, %f947, %f956, %f924;
	fma.rn.f32 	%f300, %f946, %f963, %f923;
	fma.rn.f32 	%f301, %f946, %f962, %f922;
	fma.rn.f32 	%f302, %f946, %f961, %f921;
	fma.rn.f32 	%f303, %f946, %f960, %f920;
	fma.rn.f32 	%f304, %f946, %f959, %f919;
	fma.rn.f32 	%f305, %f946, %f958, %f918;
	fma.rn.f32 	%f306, %f946, %f957, %f917;
	fma.rn.f32 	%f307, %f946, %f956, %f916;
	fma.rn.f32 	%f308, %f945, %f963, %f915;
	fma.rn.f32 	%f309, %f945, %f962, %f914;
	fma.rn.f32 	%f310, %f945, %f961, %f913;
	fma.rn.f32 	%f311, %f945, %f960, %f912;
	fma.rn.f32 	%f312, %f945, %f959, %f911;
	fma.rn.f32 	%f313, %f945, %f958, %f910;
	fma.rn.f32 	%f314, %f945, %f957, %f909;
	fma.rn.f32 	%f315, %f945, %f956, %f908;
	fma.rn.f32 	%f316, %f944, %f963, %f907;
	fma.rn.f32 	%f317, %f944, %f962, %f906;
	fma.rn.f32 	%f318, %f944, %f961, %f905;
	fma.rn.f32 	%f319, %f944, %f960, %f904;
	fma.rn.f32 	%f320, %f944, %f959, %f903;
	fma.rn.f32 	%f321, %f944, %f958, %f902;
	fma.rn.f32 	%f322, %f944, %f957, %f901;
	fma.rn.f32 	%f323, %f944, %f956, %f900;
	fma.rn.f32 	%f324, %f943, %f963, %f899;
	fma.rn.f32 	%f325, %f943, %f962, %f898;
	fma.rn.f32 	%f326, %f943, %f961, %f897;
	fma.rn.f32 	%f327, %f943, %f960, %f896;
	fma.rn.f32 	%f328, %f943, %f959, %f895;
	fma.rn.f32 	%f329, %f943, %f958, %f894;
	fma.rn.f32 	%f330, %f943, %f957, %f893;
	fma.rn.f32 	%f331, %f943, %f956, %f892;
	fma.rn.f32 	%f332, %f942, %f963, %f891;
	fma.rn.f32 	%f333, %f942, %f962, %f890;
	fma.rn.f32 	%f334, %f942, %f961, %f889;
	fma.rn.f32 	%f335, %f942, %f960, %f888;
	fma.rn.f32 	%f336, %f942, %f959, %f887;
	fma.rn.f32 	%f337, %f942, %f958, %f886;
	fma.rn.f32 	%f338, %f942, %f957, %f885;
	fma.rn.f32 	%f339, %f942, %f956, %f884;
	fma.rn.f32 	%f340, %f941, %f963, %f932;
	fma.rn.f32 	%f341, %f941, %f962, %f933;
	fma.rn.f32 	%f342, %f941, %f961, %f934;
	fma.rn.f32 	%f343, %f941, %f960, %f935;
	fma.rn.f32 	%f344, %f941, %f959, %f936;
	fma.rn.f32 	%f345, %f941, %f958, %f937;
	fma.rn.f32 	%f346, %f941, %f957, %f938;
	fma.rn.f32 	%f347, %f941, %f956, %f939;
	fma.rn.f32 	%f348, %f940, %f963, %f948;
	fma.rn.f32 	%f349, %f940, %f962, %f949;
	fma.rn.f32 	%f350, %f940, %f961, %f950;
	fma.rn.f32 	%f351, %f940, %f960, %f951;
	fma.rn.f32 	%f352, %f940, %f959, %f952;
	fma.rn.f32 	%f353, %f940, %f958, %f953;
	fma.rn.f32 	%f354, %f940, %f957, %f954;
	fma.rn.f32 	%f355, %f940, %f956, %f955;
	ld.shared.v4.f32 	{%f356, %f357, %f358, %f359}, [%r61+1024];
	ld.shared.v4.f32 	{%f360, %f361, %f362, %f363}, [%r61+1040];
	ld.shared.v4.f32 	{%f364, %f365, %f366, %f367}, [%r63+1024];
	ld.shared.v4.f32 	{%f368, %f369, %f370, %f371}, [%r63+1040];
	fma.rn.f32 	%f372, %f276, %f284, %f292;
	fma.rn.f32 	%f373, %f276, %f285, %f293;
	fma.rn.f32 	%f374, %f276, %f286, %f294;
	fma.rn.f32 	%f375, %f276, %f287, %f295;
	fma.rn.f32 	%f376, %f276, %f288, %f296;
	fma.rn.f32 	%f377, %f276, %f289, %f297;
	fma.rn.f32 	%f378, %f276, %f290, %f298;
	fma.rn.f32 	%f379, %f276, %f291, %f299;
	fma.rn.f32 	%f380, %f277, %f284, %f300;
	fma.rn.f32 	%f381, %f277, %f285, %f301;
	fma.rn.f32 	%f382, %f277, %f286, %f302;
	fma.rn.f32 	%f383, %f277, %f287, %f303;
	fma.rn.f32 	%f384, %f277, %f288, %f304;
	fma.rn.f32 	%f385, %f277, %f289, %f305;
	fma.rn.f32 	%f386, %f277, %f290, %f306;
	fma.rn.f32 	%f387, %f277, %f291, %f307;
	fma.rn.f32 	%f388, %f278, %f284, %f308;
	fma.rn.f32 	%f389, %f278, %f285, %f309;
	fma.rn.f32 	%f390, %f278, %f286, %f310;
	fma.rn.f32 	%f391, %f278, %f287, %f311;
	fma.rn.f32 	%f392, %f278, %f288, %f312;
	fma.rn.f32 	%f393, %f278, %f289, %f313;
	fma.rn.f32 	%f394, %f278, %f290, %f314;
	fma.rn.f32 	%f395, %f278, %f291, %f315;
	fma.rn.f32 	%f396, %f279, %f284, %f316;
	fma.rn.f32 	%f397, %f279, %f285, %f317;
	fma.rn.f32 	%f398, %f279, %f286, %f318;
	fma.rn.f32 	%f399, %f279, %f287, %f319;
	fma.rn.f32 	%f400, %f279, %f288, %f320;
	fma.rn.f32 	%f401, %f279, %f289, %f321;
	fma.rn.f32 	%f402, %f279, %f290, %f322;
	fma.rn.f32 	%f403, %f279, %f291, %f323;
	fma.rn.f32 	%f404, %f280, %f284, %f324;
	fma.rn.f32 	%f405, %f280, %f285, %f325;
	fma.rn.f32 	%f406, %f280, %f286, %f326;
	fma.rn.f32 	%f407, %f280, %f287, %f327;
	fma.rn.f32 	%f408, %f280, %f288, %f328;
	fma.rn.f32 	%f409, %f280, %f289, %f329;
	fma.rn.f32 	%f410, %f280, %f290, %f330;
	fma.rn.f32 	%f411, %f280, %f291, %f331;
	fma.rn.f32 	%f412, %f281, %f284, %f332;
	fma.rn.f32 	%f413, %f281, %f285, %f333;
	fma.rn.f32 	%f414, %f281, %f286, %f334;
	fma.rn.f32 	%f415, %f281, %f287, %f335;
	fma.rn.f32 	%f416, %f281, %f288, %f336;
	fma.rn.f32 	%f417, %f281, %f289, %f337;
	fma.rn.f32 	%f418, %f281, %f290, %f338;
	fma.rn.f32 	%f419, %f281, %f291, %f339;
	fma.rn.f32 	%f420, %f282, %f284, %f340;
	fma.rn.f32 	%f421, %f282, %f285, %f341;
	fma.rn.f32 	%f422, %f282, %f286, %f342;
	fma.rn.f32 	%f423, %f282, %f287, %f343;
	fma.rn.f32 	%f424, %f282, %f288, %f344;
	fma.rn.f32 	%f425, %f282, %f289, %f345;
	fma.rn.f32 	%f426, %f282, %f290, %f346;
	fma.rn.f32 	%f427, %f282, %f291, %f347;
	fma.rn.f32 	%f428, %f283, %f284, %f348;
	fma.rn.f32 	%f429, %f283, %f285, %f349;
	fma.rn.f32 	%f430, %f283, %f286, %f350;
	fma.rn.f32 	%f431, %f283, %f287, %f351;
	fma.rn.f32 	%f432, %f283, %f288, %f352;
	fma.rn.f32 	%f433, %f283, %f289, %f353;
	fma.rn.f32 	%f434, %f283, %f290, %f354;
	fma.rn.f32 	%f435, %f283, %f291, %f355;
	ld.shared.v4.f32 	{%f436, %f437, %f438, %f439}, [%r61+1536];
	ld.shared.v4.f32 	{%f440, %f441, %f442, %f443}, [%r61+1552];
	ld.shared.v4.f32 	{%f444, %f445, %f446, %f447}, [%r63+1536];
	ld.shared.v4.f32 	{%f448, %f449, %f450, %f451}, [%r63+1552];
	fma.rn.f32 	%f452, %f356, %f364, %f372;
	fma.rn.f32 	%f453, %f356, %f365, %f373;
	fma.rn.f32 	%f454, %f356, %f366, %f374;
	fma.rn.f32 	%f455, %f356, %f367, %f375;
	fma.rn.f32 	%f456, %f356, %f368, %f376;
	fma.rn.f32 	%f457, %f356, %f369, %f377;
	fma.rn.f32 	%f458, %f356, %f370, %f378;
	fma.rn.f32 	%f459, %f356, %f371, %f379;
	fma.rn.f32 	%f460, %f357, %f364, %f380;
	fma.rn.f32 	%f461, %f357, %f365, %f381;
	fma.rn.f32 	%f462, %f357, %f366, %f382;
	fma.rn.f32 	%f463, %f357, %f367, %f383;
	fma.rn.f32 	%f464, %f357, %f368, %f384;
	fma.rn.f32 	%f465, %f357, %f369, %f385;
	fma.rn.f32 	%f466, %f357, %f370, %f386;
	fma.rn.f32 	%f467, %f357, %f371, %f387;
	fma.rn.f32 	%f468, %f358, %f364, %f388;
	fma.rn.f32 	%f469, %f358, %f365, %f389;
	fma.rn.f32 	%f470, %f358, %f366, %f390;
	fma.rn.f32 	%f471, %f358, %f367, %f391;
	fma.rn.f32 	%f472, %f358, %f368, %f392;
	fma.rn.f32 	%f473, %f358, %f369, %f393;
	fma.rn.f32 	%f474, %f358, %f370, %f394;
	fma.rn.f32 	%f475, %f358, %f371, %f395;
	fma.rn.f32 	%f476, %f359, %f364, %f396;
	fma.rn.f32 	%f477, %f359, %f365, %f397;
	fma.rn.f32 	%f478, %f359, %f366, %f398;
	fma.rn.f32 	%f479, %f359, %f367, %f399;
	fma.rn.f32 	%f480, %f359, %f368, %f400;
	fma.rn.f32 	%f481, %f359, %f369, %f401;
	fma.rn.f32 	%f482, %f359, %f370, %f402;
	fma.rn.f32 	%f483, %f359, %f371, %f403;
	fma.rn.f32 	%f484, %f360, %f364, %f404;
	fma.rn.f32 	%f485, %f360, %f365, %f405;
	fma.rn.f32 	%f486, %f360, %f366, %f406;
	fma.rn.f32 	%f487, %f360, %f367, %f407;
	fma.rn.f32 	%f488, %f360, %f368, %f408;
	fma.rn.f32 	%f489, %f360, %f369, %f409;
	fma.rn.f32 	%f490, %f360, %f370, %f410;
	fma.rn.f32 	%f491, %f360, %f371, %f411;
	fma.rn.f32 	%f492, %f361, %f364, %f412;
	fma.rn.f32 	%f493, %f361, %f365, %f413;
	fma.rn.f32 	%f494, %f361, %f366, %f414;
	fma.rn.f32 	%f495, %f361, %f367, %f415;
	fma.rn.f32 	%f496, %f361, %f368, %f416;
	fma.rn.f32 	%f497, %f361, %f369, %f417;
	fma.rn.f32 	%f498, %f361, %f370, %f418;
	fma.rn.f32 	%f499, %f361, %f371, %f419;
	fma.rn.f32 	%f500, %f362, %f364, %f420;
	fma.rn.f32 	%f501, %f362, %f365, %f421;
	fma.rn.f32 	%f502, %f362, %f366, %f422;
	fma.rn.f32 	%f503, %f362, %f367, %f423;
	fma.rn.f32 	%f504, %f362, %f368, %f424;
	fma.rn.f32 	%f505, %f362, %f369, %f425;
	fma.rn.f32 	%f506, %f362, %f370, %f426;
	fma.rn.f32 	%f507, %f362, %f371, %f427;
	fma.rn.f32 	%f508, %f363, %f364, %f428;
	fma.rn.f32 	%f509, %f363, %f365, %f429;
	fma.rn.f32 	%f510, %f363, %f366, %f430;
	fma.rn.f32 	%f511, %f363, %f367, %f431;
	fma.rn.f32 	%f512, %f363, %f368, %f432;
	fma.rn.f32 	%f513, %f363, %f369, %f433;
	fma.rn.f32 	%f514, %f363, %f370, %f434;
	fma.rn.f32 	%f515, %f363, %f371, %f435;
	ld.shared.v4.f32 	{%f516, %f517, %f518, %f519}, [%r61+2048];
	ld.shared.v4.f32 	{%f520, %f521, %f522, %f523}, [%r61+2064];
	ld.shared.v4.f32 	{%f524, %f525, %f526, %f527}, [%r63+2048];
	ld.shared.v4.f32 	{%f528, %f529, %f530, %f531}, [%r63+2064];
	fma.rn.f32 	%f532, %f436, %f444, %f452;
	fma.rn.f32 	%f533, %f436, %f445, %f453;
	fma.rn.f32 	%f534, %f436, %f446, %f454;
	fma.rn.f32 	%f535, %f436, %f447, %f455;
	fma.rn.f32 	%f536, %f436, %f448, %f456;
	fma.rn.f32 	%f537, %f436, %f449, %f457;
	fma.rn.f32 	%f538, %f436, %f450, %f458;
	fma.rn.f32 	%f539, %f436, %f451, %f459;
	fma.rn.f32 	%f540, %f437, %f444, %f460;
	fma.rn.f32 	%f541, %f437, %f445, %f461;
	fma.rn.f32 	%f542, %f437, %f446, %f462;
	fma.rn.f32 	%f543, %f437, %f447, %f463;
	fma.rn.f32 	%f544, %f437, %f448, %f464;
	fma.rn.f32 	%f545, %f437, %f449, %f465;
	fma.rn.f32 	%f546, %f437, %f450, %f466;
	fma.rn.f32 	%f547, %f437, %f451, %f467;
	fma.rn.f32 	%f548, %f438, %f444, %f468;
	fma.rn.f32 	%f549, %f438, %f445, %f469;
	fma.rn.f32 	%f550, %f438, %f446, %f470;
	fma.rn.f32 	%f551, %f438, %f447, %f471;
	fma.rn.f32 	%f552, %f438, %f448, %f472;
	fma.rn.f32 	%f553, %f438, %f449, %f473;
	fma.rn.f32 	%f554, %f438, %f450, %f474;
	fma.rn.f32 	%f555, %f438, %f451, %f475;
	fma.rn.f32 	%f556, %f439, %f444, %f476;
	fma.rn.f32 	%f557, %f439, %f445, %f477;
	fma.rn.f32 	%f558, %f439, %f446, %f478;
	fma.rn.f32 	%f559, %f439, %f447, %f479;
	fma.rn.f32 	%f560, %f439, %f448, %f480;
	fma.rn.f32 	%f561, %f439, %f449, %f481;
	fma.rn.f32 	%f562, %f439, %f450, %f482;
	fma.rn.f32 	%f563, %f439, %f451, %f483;
	fma.rn.f32 	%f564, %f440, %f444, %f484;
	fma.rn.f32 	%f565, %f440, %f445, %f485;
	fma.rn.f32 	%f566, %f440, %f446, %f486;
	fma.rn.f32 	%f567, %f440, %f447, %f487;
	fma.rn.f32 	%f568, %f440, %f448, %f488;
	fma.rn.f32 	%f569, %f440, %f449, %f489;
	fma.rn.f32 	%f570, %f440, %f450, %f490;
	fma.rn.f32 	%f571, %f440, %f451, %f491;
	fma.rn.f32 	%f572, %f441, %f444, %f492;
	fma.rn.f32 	%f573, %f441, %f445, %f493;
	fma.rn.f32 	%f574, %f441, %f446, %f494;
	fma.rn.f32 	%f575, %f441, %f447, %f495;
	fma.rn.f32 	%f576, %f441, %f448, %f496;
	fma.rn.f32 	%f577, %f441, %f449, %f497;
	fma.rn.f32 	%f578, %f441, %f450, %f498;
	fma.rn.f32 	%f579, %f441, %f451, %f499;
	fma.rn.f32 	%f580, %f442, %f444, %f500;
	fma.rn.f32 	%f581, %f442, %f445, %f501;
	fma.rn.f32 	%f582, %f442, %f446, %f502;
	fma.rn.f32 	%f583, %f442, %f447, %f503;
	fma.rn.f32 	%f584, %f442, %f448, %f504;
	fma.rn.f32 	%f585, %f442, %f449, %f505;
	fma.rn.f32 	%f586, %f442, %f450, %f506;
	fma.rn.f32 	%f587, %f442, %f451, %f507;
	fma.rn.f32 	%f588, %f443, %f444, %f508;
	fma.rn.f32 	%f589, %f443, %f445, %f509;
	fma.rn.f32 	%f590, %f443, %f446, %f510;
	fma.rn.f32 	%f591, %f443, %f447, %f511;
	fma.rn.f32 	%f592, %f443, %f448, %f512;
	fma.rn.f32 	%f593, %f443, %f449, %f513;
	fma.rn.f32 	%f594, %f443, %f450, %f514;
	fma.rn.f32 	%f595, %f443, %f451, %f515;
	ld.shared.v4.f32 	{%f596, %f597, %f598, %f599}, [%r61+2560];
	ld.shared.v4.f32 	{%f600, %f601, %f602, %f603}, [%r61+2576];
	ld.shared.v4.f32 	{%f604, %f605, %f606, %f607}, [%r63+2560];
	ld.shared.v4.f32 	{%f608, %f609, %f610, %f611}, [%r63+2576];
	fma.rn.f32 	%f612, %f516, %f524, %f532;
	fma.rn.f32 	%f613, %f516, %f525, %f533;
	fma.rn.f32 	%f614, %f516, %f526, %f534;
	fma.rn.f32 	%f615, %f516, %f527, %f535;
	fma.rn.f32 	%f616, %f516, %f528, %f536;
	fma.rn.f32 	%f617, %f516, %f529, %f537;
	fma.rn.f32 	%f618, %f516, %f530, %f538;
	fma.rn.f32 	%f619, %f516, %f531, %f539;
	fma.rn.f32 	%f620, %f517, %f524, %f540;
	fma.rn.f32 	%f621, %f517, %f525, %f541;
	fma.rn.f32 	%f622, %f517, %f526, %f542;
	fma.rn.f32 	%f623, %f517, %f527, %f543;
	fma.rn.f32 	%f624, %f517, %f528, %f544;
	fma.rn.f32 	%f625, %f517, %f529, %f545;
	fma.rn.f32 	%f626, %f517, %f530, %f546;
	fma.rn.f32 	%f627, %f517, %f531, %f547;
	fma.rn.f32 	%f628, %f518, %f524, %f548;
	fma.rn.f32 	%f629, %f518, %f525, %f549;
	fma.rn.f32 	%f630, %f518, %f526, %f550;
	fma.rn.f32 	%f631, %f518, %f527, %f551;
	fma.rn.f32 	%f632, %f518, %f528, %f552;
	fma.rn.f32 	%f633, %f518, %f529, %f553;
	fma.rn.f32 	%f634, %f518, %f530, %f554;
	fma.rn.f32 	%f635, %f518, %f531, %f555;
	fma.rn.f32 	%f636, %f519, %f524, %f556;
	fma.rn.f32 	%f637, %f519, %f525, %f557;
	fma.rn.f32 	%f638, %f519, %f526, %f558;
	fma.rn.f32 	%f639, %f519, %f527, %f559;
	fma.rn.f32 	%f640, %f519, %f528, %f560;
	fma.rn.f32 	%f641, %f519, %f529, %f561;
	fma.rn.f32 	%f642, %f519, %f530, %f562;
	fma.rn.f32 	%f643, %f519, %f531, %f563;
	fma.rn.f32 	%f644, %f520, %f524, %f564;
	fma.rn.f32 	%f645, %f520, %f525, %f565;
	fma.rn.f32 	%f646, %f520, %f526, %f566;
	fma.rn.f32 	%f647, %f520, %f527, %f567;
	fma.rn.f32 	%f648, %f520, %f528, %f568;
	fma.rn.f32 	%f649, %f520, %f529, %f569;
	fma.rn.f32 	%f650, %f520, %f530, %f570;
	fma.rn.f32 	%f651, %f520, %f531, %f571;
	fma.rn.f32 	%f652, %f521, %f524, %f572;
	fma.rn.f32 	%f653, %f521, %f525, %f573;
	fma.rn.f32 	%f654, %f521, %f526, %f574;
	fma.rn.f32 	%f655, %f521, %f527, %f575;
	fma.rn.f32 	%f656, %f521, %f528, %f576;
	fma.rn.f32 	%f657, %f521, %f529, %f577;
	fma.rn.f32 	%f658, %f521, %f530, %f578;
	fma.rn.f32 	%f659, %f521, %f531, %f579;
	fma.rn.f32 	%f660, %f522, %f524, %f580;
	fma.rn.f32 	%f661, %f522, %f525, %f581;
	fma.rn.f32 	%f662, %f522, %f526, %f582;
	fma.rn.f32 	%f663, %f522, %f527, %f583;
	fma.rn.f32 	%f664, %f522, %f528, %f584;
	fma.rn.f32 	%f665, %f522, %f529, %f585;
	fma.rn.f32 	%f666, %f522, %f530, %f586;
	fma.rn.f32 	%f667, %f522, %f531, %f587;
	fma.rn.f32 	%f668, %f523, %f524, %f588;
	fma.rn.f32 	%f669, %f523, %f525, %f589;
	fma.rn.f32 	%f670, %f523, %f526, %f590;
	fma.rn.f32 	%f671, %f523, %f527, %f591;
	fma.rn.f32 	%f672, %f523, %f528, %f592;
	fma.rn.f32 	%f673, %f523, %f529, %f593;
	fma.rn.f32 	%f674, %f523, %f530, %f594;
	fma.rn.f32 	%f675, %f523, %f531, %f595;
	ld.shared.v4.f32 	{%f947, %f946, %f945, %f944}, [%r61+3072];
	ld.shared.v4.f32 	{%f943, %f942, %f941, %f940}, [%r61+3088];
	ld.shared.v4.f32 	{%f963, %f962, %f961, %f960}, [%r63+3072];
	ld.shared.v4.f32 	{%f959, %f958, %f957, %f956}, [%r63+3088];
	fma.rn.f32 	%f676, %f596, %f604, %f612;
	fma.rn.f32 	%f677, %f596, %f605, %f613;
	fma.rn.f32 	%f678, %f596, %f606, %f614;
	fma.rn.f32 	%f679, %f596, %f607, %f615;
	fma.rn.f32 	%f680, %f596, %f608, %f616;
	fma.rn.f32 	%f681, %f596, %f609, %f617;
	fma.rn.f32 	%f682, %f596, %f610, %f618;
	fma.rn.f32 	%f683, %f596, %f611, %f619;
	fma.rn.f32 	%f684, %f597, %f604, %f620;
	fma.rn.f32 	%f685, %f597, %f605, %f621;
	fma.rn.f32 	%f686, %f597, %f606, %f622;
	fma.rn.f32 	%f687, %f597, %f607, %f623;
	fma.rn.f32 	%f688, %f597, %f608, %f624;
	fma.rn.f32 	%f689, %f597, %f609, %f625;
	fma.rn.f32 	%f690, %f597, %f610, %f626;
	fma.rn.f32 	%f691, %f597, %f611, %f627;
	fma.rn.f32 	%f692, %f598, %f604, %f628;
	fma.rn.f32 	%f693, %f598, %f605, %f629;
	fma.rn.f32 	%f694, %f598, %f606, %f630;
	fma.rn.f32 	%f695, %f598, %f607, %f631;
	fma.rn.f32 	%f696, %f598, %f608, %f632;
	fma.rn.f32 	%f697, %f598, %f609, %f633;
	fma.rn.f32 	%f698, %f598, %f610, %f634;
	fma.rn.f32 	%f699, %f598, %f611, %f635;
	fma.rn.f32 	%f700, %f599, %f604, %f636;
	fma.rn.f32 	%f701, %f599, %f605, %f637;
	fma.rn.f32 	%f702, %f599, %f606, %f638;
	fma.rn.f32 	%f703, %f599, %f607, %f639;
	fma.rn.f32 	%f704, %f599, %f608, %f640;
	fma.rn.f32 	%f705, %f599, %f609, %f641;
	fma.rn.f32 	%f706, %f599, %f610, %f642;
	fma.rn.f32 	%f707, %f599, %f611, %f643;
	fma.rn.f32 	%f708, %f600, %f604, %f644;
	fma.rn.f32 	%f709, %f600, %f605, %f645;
	fma.rn.f32 	%f710, %f600, %f606, %f646;
	fma.rn.f32 	%f711, %f600, %f607, %f647;
	fma.rn.f32 	%f712, %f600, %f608, %f648;
	fma.rn.f32 	%f713, %f600, %f609, %f649;
	fma.rn.f32 	%f714, %f600, %f610, %f650;
	fma.rn.f32 	%f715, %f600, %f611, %f651;
	fma.rn.f32 	%f716, %f601, %f604, %f652;
	fma.rn.f32 	%f717, %f601, %f605, %f653;
	fma.rn.f32 	%f718, %f601, %f606, %f654;
	fma.rn.f32 	%f719, %f601, %f607, %f655;
	fma.rn.f32 	%f720, %f601, %f608, %f656;
	fma.rn.f32 	%f721, %f601, %f609, %f657;
	fma.rn.f32 	%f722, %f601, %f610, %f658;
	fma.rn.f32 	%f723, %f601, %f611, %f659;
	fma.rn.f32 	%f724, %f602, %f604, %f660;
	fma.rn.f32 	%f725, %f602, %f605, %f661;
	fma.rn.f32 	%f726, %f602, %f606, %f662;
	fma.rn.f32 	%f727, %f602, %f607, %f663;
	fma.rn.f32 	%f728, %f602, %f608, %f664;
	fma.rn.f32 	%f729, %f602, %f609, %f665;
	fma.rn.f32 	%f730, %f602, %f610, %f666;
	fma.rn.f32 	%f731, %f602, %f611, %f667;
	fma.rn.f32 	%f732, %f603, %f604, %f668;
	fma.rn.f32 	%f733, %f603, %f605, %f669;
	fma.rn.f32 	%f734, %f603, %f606, %f670;
	fma.rn.f32 	%f735, %f603, %f607, %f671;
	fma.rn.f32 	%f736, %f603, %f608, %f672;
	fma.rn.f32 	%f737, %f603, %f609, %f673;
	fma.rn.f32 	%f738, %f603, %f610, %f674;
	fma.rn.f32 	%f739, %f603, %f611, %f675;
	ld.shared.v4.f32 	{%f740, %f741, %f742, %f743}, [%r61+3584];
	ld.shared.v4.f32 	{%f744, %f745, %f746, %f747}, [%r61+3600];
	ld.shared.v4.f32 	{%f748, %f749, %f750, %f751}, [%r63+3584];
	ld.shared.v4.f32 	{%f752, %f753, %f754, %f755}, [%r63+3600];
	fma.rn.f32 	%f756, %f947, %f963, %f676;
	fma.rn.f32 	%f757, %f947, %f962, %f677;
	fma.rn.f32 	%f758, %f947, %f961, %f678;
	fma.rn.f32 	%f759, %f947, %f960, %f679;
	fma.rn.f32 	%f760, %f947, %f959, %f680;
	fma.rn.f32 	%f761, %f947, %f958, %f681;
	fma.rn.f32 	%f762, %f947, %f957, %f682;
	fma.rn.f32 	%f763, %f947, %f956, %f683;
	fma.rn.f32 	%f764, %f946, %f963, %f684;
	fma.rn.f32 	%f765, %f946, %f962, %f685;
	fma.rn.f32 	%f766, %f946, %f961, %f686;
	fma.rn.f32 	%f767, %f946, %f960, %f687;
	fma.rn.f32 	%f768, %f946, %f959, %f688;
	fma.rn.f32 	%f769, %f946, %f958, %f689;
	fma.rn.f32 	%f770, %f946, %f957, %f690;
	fma.rn.f32 	%f771, %f946, %f956, %f691;
	fma.rn.f32 	%f772, %f945, %f963, %f692;
	fma.rn.f32 	%f773, %f945, %f962, %f693;
	fma.rn.f32 	%f774, %f945, %f961, %f694;
	fma.rn.f32 	%f775, %f945, %f960, %f695;
	fma.rn.f32 	%f776, %f945, %f959, %f696;
	fma.rn.f32 	%f777, %f945, %f958, %f697;
	fma.rn.f32 	%f778, %f945, %f957, %f698;
	fma.rn.f32 	%f779, %f945, %f956, %f699;
	fma.rn.f32 	%f780, %f944, %f963, %f700;
	fma.rn.f32 	%f781, %f944, %f962, %f701;
	fma.rn.f32 	%f782, %f944, %f961, %f702;
	fma.rn.f32 	%f783, %f944, %f960, %f703;
	fma.rn.f32 	%f784, %f944, %f959, %f704;
	fma.rn.f32 	%f785, %f944, %f958, %f705;
	fma.rn.f32 	%f786, %f944, %f957, %f706;
	fma.rn.f32 	%f787, %f944, %f956, %f707;
	fma.rn.f32 	%f788, %f943, %f963, %f708;
	fma.rn.f32 	%f789, %f943, %f962, %f709;
	fma.rn.f32 	%f790, %f943, %f961, %f710;
	fma.rn.f32 	%f791, %f943, %f960, %f711;
	fma.rn.f32 	%f792, %f943, %f959, %f712;
	fma.rn.f32 	%f793, %f943, %f958, %f713;
	fma.rn.f32 	%f794, %f943, %f957, %f714;
	fma.rn.f32 	%f795, %f943, %f956, %f715;
	fma.rn.f32 	%f796, %f942, %f963, %f716;
	fma.rn.f32 	%f797, %f942, %f962, %f717;
	fma.rn.f32 	%f798, %f942, %f961, %f718;
	fma.rn.f32 	%f799, %f942, %f960, %f719;
	fma.rn.f32 	%f800, %f942, %f959, %f720;
	fma.rn.f32 	%f801, %f942, %f958, %f721;
	fma.rn.f32 	%f802, %f942, %f957, %f722;
	fma.rn.f32 	%f803, %f942, %f956, %f723;
	fma.rn.f32 	%f804, %f941, %f963, %f724;
	fma.rn.f32 	%f805, %f941, %f962, %f725;
	fma.rn.f32 	%f806, %f941, %f961, %f726;
	fma.rn.f32 	%f807, %f941, %f960, %f727;
	fma.rn.f32 	%f808, %f941, %f959, %f728;
	fma.rn.f32 	%f809, %f941, %f958, %f729;
	fma.rn.f32 	%f810, %f941, %f957, %f730;
	fma.rn.f32 	%f811, %f941, %f956, %f731;
	fma.rn.f32 	%f812, %f940, %f963, %f732;
	fma.rn.f32 	%f813, %f940, %f962, %f733;
	fma.rn.f32 	%f814, %f940, %f961, %f734;
	fma.rn.f32 	%f815, %f940, %f960, %f735;
	fma.rn.f32 	%f816, %f940, %f959, %f736;
	fma.rn.f32 	%f817, %f940, %f958, %f737;
	fma.rn.f32 	%f818, %f940, %f957, %f738;
	fma.rn.f32 	%f819, %f940, %f956, %f739;
	fma.rn.f32 	%f931, %f740, %f748, %f756;
	fma.rn.f32 	%f930, %f740, %f749, %f757;
	fma.rn.f32 	%f929, %f740, %f750, %f758;
	fma.rn.f32 	%f928, %f740, %f751, %f759;
	fma.rn.f32 	%f927, %f740, %f752, %f760;
	fma.rn.f32 	%f926, %f740, %f753, %f761;
	fma.rn.f32 	%f925, %f740, %f754, %f762;
	fma.rn.f32 	%f924, %f740, %f755, %f763;
	fma.rn.f32 	%f923, %f741, %f748, %f764;
	fma.rn.f32 	%f922, %f741, %f749, %f765;
	fma.rn.f32 	%f921, %f741, %f750, %f766;
	fma.rn.f32 	%f920, %f741, %f751, %f767;
	fma.rn.f32 	%f919, %f741, %f752, %f768;
	fma.rn.f32 	%f918, %f741, %f753, %f769;
	fma.rn.f32 	%f917, %f741, %f754, %f770;
	fma.rn.f32 	%f916, %f741, %f755, %f771;
	fma.rn.f32 	%f915, %f742, %f748, %f772;
	fma.rn.f32 	%f914, %f742, %f749, %f773;
	fma.rn.f32 	%f913, %f742, %f750, %f774;
	fma.rn.f32 	%f912, %f742, %f751, %f775;
	fma.rn.f32 	%f911, %f742, %f752, %f776;
	fma.rn.f32 	%f910, %f742, %f753, %f777;
	fma.rn.f32 	%f909, %f742, %f754, %f778;
	fma.rn.f32 	%f908, %f742, %f755, %f779;
	fma.rn.f32 	%f907, %f743, %f748, %f780;
	fma.rn.f32 	%f906, %f743, %f749, %f781;
	fma.rn.f32 	%f905, %f743, %f750, %f782;
	fma.rn.f32 	%f904, %f743, %f751, %f783;
	fma.rn.f32 	%f903, %f743, %f752, %f784;
	fma.rn.f32 	%f902, %f743, %f753, %f785;
	fma.rn.f32 	%f901, %f743, %f754, %f786;
	fma.rn.f32 	%f900, %f743, %f755, %f787;
	fma.rn.f32 	%f899, %f744, %f748, %f788;
	fma.rn.f32 	%f898, %f744, %f749, %f789;
	fma.rn.f32 	%f897, %f744, %f750, %f790;
	fma.rn.f32 	%f896, %f744, %f751, %f791;
	fma.rn.f32 	%f895, %f744, %f752, %f792;
	fma.rn.f32 	%f894, %f744, %f753, %f793;
	fma.rn.f32 	%f893, %f744, %f754, %f794;
	fma.rn.f32 	%f892, %f744, %f755, %f795;
	fma.rn.f32 	%f891, %f745, %f748, %f796;
	fma.rn.f32 	%f890, %f745, %f749, %f797;
	fma.rn.f32 	%f889, %f745, %f750, %f798;
	fma.rn.f32 	%f888, %f745, %f751, %f799;
	fma.rn.f32 	%f887, %f745, %f752, %f800;
	fma.rn.f32 	%f886, %f745, %f753, %f801;
	fma.rn.f32 	%f885, %f745, %f754, %f802;
	fma.rn.f32 	%f884, %f745, %f755, %f803;
	fma.rn.f32 	%f932, %f746, %f748, %f804;
	fma.rn.f32 	%f933, %f746, %f749, %f805;
	fma.rn.f32 	%f934, %f746, %f750, %f806;
	fma.rn.f32 	%f935, %f746, %f751, %f807;
	fma.rn.f32 	%f936, %f746, %f752, %f808;
	fma.rn.f32 	%f937, %f746, %f753, %f809;
	fma.rn.f32 	%f938, %f746, %f754, %f810;
	fma.rn.f32 	%f939, %f746, %f755, %f811;
	fma.rn.f32 	%f948, %f747, %f748, %f812;
	fma.rn.f32 	%f949, %f747, %f749, %f813;
	fma.rn.f32 	%f950, %f747, %f750, %f814;
	fma.rn.f32 	%f951, %f747, %f751, %f815;
	fma.rn.f32 	%f952, %f747, %f752, %f816;
	fma.rn.f32 	%f953, %f747, %f753, %f817;
	fma.rn.f32 	%f954, %f747, %f754, %f818;
	fma.rn.f32 	%f955, %f747, %f755, %f819;
	@%p2 bra 	$L__BB0_6;
	shl.b32 	%r64, %r80, 12;
	add.s32 	%r65, %r9, %r64;
	shl.b32 	%r66, %r6, 9;
	add.s32 	%r67, %r65, %r66;
	st.shared.f32 	[%r67], %f975;
	st.shared.f32 	[%r67+512], %f974;
	st.shared.f32 	[%r67+1024], %f973;
	st.shared.f32 	[%r67+1536], %f972;
	add.s32 	%r68, %r10, %r64;
	shl.b32 	%r69, %r7, 2;
	add.s32 	%r70, %r68, %r69;
	st.shared.f32 	[%r70], %f979;
	st.shared.f32 	[%r70+4], %f978;
	st.shared.f32 	[%r70+8], %f977;
	st.shared.f32 	[%r70+12], %f976;
$L__BB0_6:
	setp.lt.s32 	%p4, %r79, %r24;
	bar.sync 	0;
	add.s32 	%r78, %r78, 8;
	shl.b32 	%r71, %r23, 3;
	add.s32 	%r77, %r77, %r71;
	mov.u32 	%r80, %r20;
	@%p4 bra 	$L__BB0_2;
$L__BB0_7:
	ld.param.u64 	%rd33, [_Z4GemmILi128ELi8ELi128ELi8ELi8ELb0EEvPfS0_S0_iii_param_2];
	cvta.to.global.u64 	%rd21, %rd33;
	shl.b32 	%r72, %r2, 3;
	add.s32 	%r73, %r3, %r72;
	shl.b32 	%r74, %r1, 3;
	add.s32 	%r75, %r4, %r74;
	mad.lo.s32 	%r76, %r73, %r23, %r75;
	mul.wide.s32 	%rd22, %r76, 4;
	add.s64 	%rd23, %rd21, %rd22;
	st.global.v4.f32 	[%rd23], {%f931, %f930, %f929, %f928};
	st.global.v4.f32 	[%rd23+16], {%f927, %f926, %f925, %f924};
	mul.wide.s32 	%rd24, %r23, 4;
	add.s64 	%rd25, %rd23, %rd24;
	st.global.v4.f32 	[%rd25], {%f923, %f922, %f921, %f920};
	st.global.v4.f32 	[%rd25+16], {%f919, %f918, %f917, %f916};
	add.s64 	%rd26, %rd25, %rd24;
	st.global.v4.f32 	[%rd26], {%f915, %f914, %f913, %f912};
	st.global.v4.f32 	[%rd26+16], {%f911, %f910, %f909, %f908};
	add.s64 	%rd27, %rd26, %rd24;
	st.global.v4.f32 	[%rd27], {%f907, %f906, %f905, %f904};
	st.global.v4.f32 	[%rd27+16], {%f903, %f902, %f901, %f900};
	add.s64 	%rd28, %rd27, %rd24;
	st.global.v4.f32 	[%rd28], {%f899, %f898, %f897, %f896};
	st.global.v4.f32 	[%rd28+16], {%f895, %f894, %f893, %f892};
	add.s64 	%rd29, %rd28, %rd24;
	st.global.v4.f32 	[%rd29], {%f891, %f890, %f889, %f888};
	st.global.v4.f32 	[%rd29+16], {%f887, %f886, %f885, %f884};
	add.s64 	%rd30, %rd29, %rd24;
	st.global.v4.f32 	[%rd30], {%f932, %f933, %f934, %f935};
	st.global.v4.f32 	[%rd30+16], {%f936, %f937, %f938, %f939};
	add.s64 	%rd31, %rd30, %rd24;
	st.global.v4.f32 	[%rd31], {%f948, %f949, %f950, %f951};
	st.global.v4.f32 	[%rd31+16], {%f952, %f953, %f954, %f955};
	ret;

}


// ===== COMPILED SASS (sm_100) =====

	.target	sm_100

	.elftype	@"ET_EXEC"


//--------------------- .note.nv.tkinfo           --------------------------
	.section	.note.nv.tkinfo,"",@"SHT_NOTE"
	.sectionflags	@"SHF_NOTE_NV_TKINFO"
	.tkinfo
        /*0018*/ 	.word	0x00000002
        /*0030*/ 	.string	""
        /*0030*/ 	.string	"ptxas"
        /*0030*/ 	.string	"Cuda compilation tools, release 13.0, V13.0.88"
        /*0030*/ 	.string	"Build cuda_13.0.r13.0/compiler.36424714_0"
        /*0030*/ 	.string	"-arch sm_100 -m 64 "



//--------------------- .note.nv.cuinfo           --------------------------
	.section	.note.nv.cuinfo,"",@"SHT_NOTE"
	.sectionflags	@"SHF_NOTE_NV_CUINFO"
        /*0018*/ 	.short	0x0002
        /*001a*/ 	.short	0x0064
        /*001c*/ 	.short	0x0082
	.zero		2


//--------------------- .nv.info                  --------------------------
	.section	.nv.info,"",@"SHT_CUDA_INFO"
	.align	4


	//----- nvinfo : EIATTR_REGCOUNT
	.align		4
        /*0000*/ 	.byte	0x04, 0x2f
        /*0002*/ 	.short	(.L_1 - .L_0)
	.align		4
.L_0:
        /*0004*/ 	.word	index@(_Z4GemmILi128ELi8ELi128ELi8ELi8ELb0EEvPfS0_S0_iii)
        /*0008*/ 	.word	0x0000007e


	//----- nvinfo : EIATTR_FRAME_SIZE
	.align		4
.L_1:
        /*000c*/ 	.byte	0x04, 0x11
        /*000e*/ 	.short	(.L_3 - .L_2)
	.align		4
.L_2:
        /*0010*/ 	.word	index@(_Z4GemmILi128ELi8ELi128ELi8ELi8ELb0EEvPfS0_S0_iii)
        /*0014*/ 	.word	0x00000000


	//----- nvinfo : EIATTR_MIN_STACK_SIZE
	.align		4
.L_3:
        /*0018*/ 	.byte	0x04, 0x12
        /*001a*/ 	.short	(.L_5 - .L_4)
	.align		4
.L_4:
        /*001c*/ 	.word	index@(_Z4GemmILi128ELi8ELi128ELi8ELi8ELb0EEvPfS0_S0_iii)
        /*0020*/ 	.word	0x00000000
.L_5:


//--------------------- .nv.compat                --------------------------
	.section	.nv.compat,"",@"SHT_CUDA_COMPAT_INFO"
	.align	4
        /*0000*/ 	.byte	0x02, 0x09, 0x00, 0x00, 0x02, 0x02, 0x01, 0x00, 0x02, 0x05, 0x05, 0x00, 0x03, 0x07, 0x01, 0x01
        /*0010*/ 	.byte	0x02, 0x03, 0x00, 0x00, 0x02, 0x06, 0x01, 0x00, 0x04, 0x0b, 0x08, 0x00, 0x09, 0x00, 0x00, 0x00
        /*0020*/ 	.byte	0x00, 0x00, 0x00, 0x00


//--------------------- .nv.info._Z4GemmILi128ELi8ELi128ELi8ELi8ELb0EEvPfS0_S0_iii --------------------------
	.section	.nv.info._Z4GemmILi128ELi8ELi128ELi8ELi8ELb0EEvPfS0_S0_iii,"",@"SHT_CUDA_INFO"
	.sectionflags	@""
	.align	4


	//----- nvinfo : EIATTR_CUDA_API_VERSION
	.align		4
        /*0000*/ 	.byte	0x04, 0x37
        /*0002*/ 	.short	(.L_7 - .L_6)
.L_6:
        /*0004*/ 	.word	0x00000082


	//----- nvinfo : EIATTR_KPARAM_INFO
	.align		4
.L_7:
        /*0008*/ 	.byte	0x04, 0x17
        /*000a*/ 	.short	(.L_9 - .L_8)
.L_8:
        /*000c*/ 	.word	0x00000000
        /*0010*/ 	.short	0x0005
        /*0012*/ 	.short	0x0020
        /*0014*/ 	.byte	0x00, 0xf0, 0x11, 0x00


	//----- nvinfo : EIATTR_KPARAM_INFO
	.align		4
.L_9:
        /*0018*/ 	.byte	0x04, 0x17
        /*001a*/ 	.short	(.L_11 - .L_10)
.L_10:
        /*001c*/ 	.word	0x00000000
        /*0020*/ 	.short	0x0004
        /*0022*/ 	.short	0x001c
        /*0024*/ 	.byte	0x00, 0xf0, 0x11, 0x00


	//----- nvinfo : EIATTR_KPARAM_INFO
	.align		4
.L_11:
        /*0028*/ 	.byte	0x04, 0x17
        /*002a*/ 	.short	(.L_13 - .L_12)
.L_12:
        /*002c*/ 	.word	0x00000000
        /*0030*/ 	.short	0x0003
        /*0032*/ 	.short	0x0018
        /*0034*/ 	.byte	0x00, 0xf0, 0x11, 0x00


	//----- nvinfo : EIATTR_KPARAM_INFO
	.align		4
.L_13:
        /*0038*/ 	.byte	0x04, 0x17
        /*003a*/ 	.short	(.L_15 - .L_14)
.L_14:
        /*003c*/ 	.word	0x00000000
        /*0040*/ 	.short	0x0002
        /*0042*/ 	.short	0x0010
        /*0044*/ 	.byte	0x00, 0xf5, 0x21, 0x00


	//----- nvinfo : EIATTR_KPARAM_INFO
	.align		4
.L_15:
        /*0048*/ 	.byte	0x04, 0x17
        /*004a*/ 	.short	(.L_17 - .L_16)
.L_16:
        /*004c*/ 	.word	0x00000000
        /*0050*/ 	.short	0x0001
        /*0052*/ 	.short	0x0008
        /*0054*/ 	.byte	0x00, 0xf5, 0x21, 0x00


	//----- nvinfo : EIATTR_KPARAM_INFO
	.align		4
.L_17:
        /*0058*/ 	.byte	0x04, 0x17
        /*005a*/ 	.short	(.L_19 - .L_18)
.L_18:
        /*005c*/ 	.word	0x00000000
        /*0060*/ 	.short	0x0000
        /*0062*/ 	.short	0x0000
        /*0064*/ 	.byte	0x00, 0xf5, 0x21, 0x00


	//----- nvinfo : EIATTR_SPARSE_MMA_MASK
	.align		4
.L_19:
        /*0068*/ 	.byte	0x03, 0x50
        /*006a*/ 	.short	0x0000


	//----- nvinfo : EIATTR_MAXREG_COUNT
	.align		4
        /*006c*/ 	.byte	0x03, 0x1b
        /*006e*/ 	.short	0x00ff


	//----- nvinfo : EIATTR_NUM_BARRIERS
	.align		4
        /*0070*/ 	.byte	0x02, 0x4c
        /*0072*/ 	.byte	0x01
	.zero		1


	//----- nvinfo : EIATTR_MERCURY_ISA_VERSION
	.align		4
        /*0074*/ 	.byte	0x03, 0x5f
        /*0076*/ 	.short	0x0101


	//----- nvinfo : EIATTR_VRC_CTA_INIT_COUNT
	.align		4
        /*0078*/ 	.byte	0x02, 0x4a
	.zero		1
	.zero		1


	//----- nvinfo : EIATTR_EXIT_INSTR_OFFSETS
	.align		4
        /*007c*/ 	.byte	0x04, 0x1c
        /*007e*/ 	.short	(.L_21 - .L_20)


	//   ....[0]....
.L_20:
        /*0080*/ 	.word	0x00002c10


	//----- nvinfo : EIATTR_CBANK_PARAM_SIZE
	.align		4
.L_21:
        /*0084*/ 	.byte	0x03, 0x19
        /*0086*/ 	.short	0x0024


	//----- nvinfo : EIATTR_PARAM_CBANK
	.align		4
        /*0088*/ 	.byte	0x04, 0x0a
        /*008a*/ 	.short	(.L_23 - .L_22)
	.align		4
.L_22:
        /*008c*/ 	.word	index@(.nv.constant0._Z4GemmILi128ELi8ELi128ELi8ELi8ELb0EEvPfS0_S0_iii)
        /*0090*/ 	.short	0x0380
        /*0092*/ 	.short	0x0024


	//----- nvinfo : EIATTR_SW_WAR
	.align		4
.L_23:
        /*0094*/ 	.byte	0x04, 0x36
        /*0096*/ 	.short	(.L_25 - .L_24)
.L_24:
        /*0098*/ 	.word	0x00000008
.L_25:


//--------------------- .nv.callgraph             --------------------------
	.section	.nv.callgraph,"",@"SHT_CUDA_CALLGRAPH"
	.align	4
	.sectionentsize	8
	.align		4
        /*0000*/ 	.word	0x00000000
	.align		4
        /*0004*/ 	.word	0xffffffff
	.align		4
        /*0008*/ 	.word	0x00000000
	.align		4
        /*000c*/ 	.word	0xfffffffe
	.align		4
        /*0010*/ 	.word	0x00000000
	.align		4
        /*0014*/ 	.word	0xfffffffd
	.align		4
        /*0018*/ 	.word	0x00000000
	.align		4
        /*001c*/ 	.word	0xfffffffc


//--------------------- .text._Z4GemmILi128ELi8ELi128ELi8ELi8ELb0EEvPfS0_S0_iii --------------------------
	.section	.text._Z4GemmILi128ELi8ELi128ELi8ELi8ELb0EEvPfS0_S0_iii,"ax",@progbits
	.align	128
        .global         _Z4GemmILi128ELi8ELi128ELi8ELi8ELb0EEvPfS0_S0_iii
        .type           _Z4GemmILi128ELi8ELi128ELi8ELi8ELb0EEvPfS0_S0_iii,@function
        .size           _Z4GemmILi128ELi8ELi128ELi8ELi8ELb0EEvPfS0_S0_iii,(.L_x_4 - _Z4GemmILi128ELi8ELi128ELi8ELi8ELb0EEvPfS0_S0_iii)
        .other          _Z4GemmILi128ELi8ELi128ELi8ELi8ELb0EEvPfS0_S0_iii,@"STO_CUDA_ENTRY STV_DEFAULT"
_Z4GemmILi128ELi8ELi128ELi8ELi8ELb0EEvPfS0_S0_iii:
.text._Z4GemmILi128ELi8ELi128ELi8ELi8ELb0EEvPfS0_S0_iii:
[----:B------:R-:W-:Y:S01]  /*0000*/  LDC R1, c[0x0][0x37c] ;  /* 0x0000df00ff017b82 */ /* 0x000fe20000000800 */
[----:B------:R-:W0:Y:S07]  /*0010*/  S2R R0, SR_TID.X ;  /* 0x0000000000007919 */ /* 0x000e2e0000002100 */
[----:B------:R-:W1:Y:S01]  /*0020*/  S2UR UR8, SR_CTAID.Y ;  /* 0x00000000000879c3 */ /* 0x000e620000002600 */
[----:B------:R-:W2:Y:S01]  /*0030*/  LDCU UR11, c[0x0][0x3a0] ;  /* 0x00007400ff0b77ac */ /* 0x000ea20008000800 */
[----:B------:R-:W-:Y:S01]  /*0040*/  HFMA2 R7, -RZ, RZ, 0, 2.384185791015625e-07 ;  /* 0x00000004ff077431 */ /* 0x000fe200000001ff */
[----:B------:R-:W3:Y:S01]  /*0050*/  S2R R2, SR_TID.Y ;  /* 0x0000000000027919 */ /* 0x000ee20000002200 */
[----:B------:R-:W4:Y:S04]  /*0060*/  LDCU.128 UR4, c[0x0][0x380] ;  /* 0x00007000ff0477ac */ /* 0x000f280008000c00 */
[----:B------:R-:W5:Y:S01]  /*0070*/  S2UR UR10, SR_CTAID.X ;  /* 0x00000000000a79c3 */ /* 0x000f620000002500 */
[----:B------:R-:W2:Y:S01]  /*0080*/  LDCU UR12, c[0x0][0x39c] ;  /* 0x00007380ff0c77ac */ /* 0x000ea20008000800 */
[----:B------:R-:W3:Y:S01]  /*0090*/  LDCU.64 UR14, c[0x0][0x358] ;  /* 0x00006b00ff0e77ac */ /* 0x000ee20008000a00 */
[----:B-1----:R-:W-:Y:S01]  /*00a0*/  USHF.L.U32 UR8, UR8, 0x7, URZ ;  /* 0x0000000708087899 */ /* 0x002fe200080006ff */
[----:B--2---:R-:W-:-:S03]  /*00b0*/  MOV R105, UR12 ;  /* 0x0000000c00697c02 */ /* 0x004fc60008000f00 */
[----:B------:R-:W-:Y:S01]  /*00c0*/  UIMAD UR9, UR8, UR11, URZ ;  /* 0x0000000b080972a4 */ /* 0x000fe2000f8e02ff */
[----:B0-----:R-:W-:-:S03]  /*00d0*/  SHF.L.U32 R3, R0, 0x2, RZ ;  /* 0x0000000200037819 */ /* 0x001fc600000006ff */
[----:B----4-:R-:W-:Y:S02]  /*00e0*/  UIMAD.WIDE UR4, UR9, 0x4, UR4 ;  /* 0x00000004090478a5 */ /* 0x010fe4000f8e0204 */
[----:B-----5:R-:W-:Y:S01]  /*00f0*/  USHF.L.U32 UR10, UR10, 0x7, URZ ;  /* 0x000000070a0a7899 */ /* 0x020fe200080006ff */
[----:B---3--:R-:W-:Y:S02]  /*0100*/  LEA R5, R2, R0, 0x4 ;  /* 0x0000000002057211 */ /* 0x008fe400078e20ff */
[----:B------:R-:W-:Y:S01]  /*0110*/  LOP3.LUT R3, R3, 0x4, RZ, 0xc0, !PT ;  /* 0x0000000403037812 */ /* 0x000fe200078ec0ff */
[----:B------:R-:W-:Y:S01]  /*0120*/  UIMAD.WIDE.U32 UR6, UR10, 0x4, UR6 ;  /* 0x000000040a0678a5 */ /* 0x000fe2000f8e0006 */
[----:B------:R-:W-:Y:S02]  /*0130*/  SHF.L.U32 R4, R5, 0x2, RZ ;  /* 0x0000000205047819 */ /* 0x000fe400000006ff */
[--C-:B------:R-:W-:Y:S02]  /*0140*/  SHF.R.U32.HI R12, RZ, 0x1, R5.reuse ;  /* 0x00000001ff0c7819 */ /* 0x100fe40000011605 */
[----:B------:R-:W-:-:S02]  /*0150*/  SHF.R.U32.HI R88, RZ, 0x5, R5 ;  /* 0x00000005ff587819 */ /* 0x000fc40000011605 */
[----:B------:R-:W-:Y:S01]  /*0160*/  LOP3.LUT R4, R4, 0x7c, RZ, 0xc0, !PT ;  /* 0x0000007c04047812 */ /* 0x000fe200078ec0ff */
[----:B------:R-:W-:Y:S01]  /*0170*/  IMAD R89, R12, UR11, R3 ;  /* 0x0000000b0c597c24 */ /* 0x000fe2000f8e0203 */
[----:B------:R-:W-:Y:S02]  /*0180*/  MOV R8, UR4 ;  /* 0x0000000400087c02 */ /* 0x000fe40008000f00 */
[----:B------:R-:W-:Y:S01]  /*0190*/  MOV R9, UR5 ;  /* 0x0000000500097c02 */ /* 0x000fe20008000f00 */
[----:B------:R-:W-:Y:S02]  /*01a0*/  IMAD R6, R88, R105, R4 ;  /* 0x0000006958067224 */ /* 0x000fe400078e0204 */
[----:B------:R-:W-:-:S04]  /*01b0*/  IMAD.WIDE R8, R89, 0x4, R8 ;  /* 0x0000000459087825 */ /* 0x000fc800078e0208 */
[----:B------:R-:W-:Y:S02]  /*01c0*/  IMAD.WIDE R6, R6, R7, UR6 ;  /* 0x0000000606067e25 */ /* 0x000fe4000f8e0207 */
[----:B------:R-:W2:Y:S04]  /*01d0*/  LDG.E.128.CONSTANT R8, desc[UR14][R8.64] ;  /* 0x0000000e08087981 */ /* 0x000ea8000c1e9d00 */
[----:B------:R0:W3:Y:S01]  /*01e0*/  LDG.E.128.CONSTANT R16, desc[UR14][R6.64] ;  /* 0x0000000e06107981 */ /* 0x0000e2000c1e9d00 */
[----:B------:R-:W1:Y:S01]  /*01f0*/  S2UR UR9, SR_CgaCtaId ;  /* 0x00000000000979c3 */ /* 0x000e620000008800 */
[----:B------:R-:W-:Y:S01]  /*0200*/  UMOV UR4, 0x400 ;  /* 0x0000040000047882 */ /* 0x000fe20000000000 */
[----:B------:R-:W-:Y:S01]  /*0210*/  SHF.L.U32 R13, R0, 0xb, RZ ;  /* 0x0000000b000d7819 */ /* 0x000fe200000006ff */
[----:B------:R-:W-:Y:S01]  /*0220*/  UIADD3 UR5, UPT, UPT, UR4, 0x2000, URZ ;  /* 0x0000200004057890 */ /* 0x000fe2000fffe0ff */
[----:B------:R-:W-:Y:S01]  /*0230*/  SHF.L.U32 R15, R5, 0x4, RZ ;  /* 0x00000004050f7819 */ /* 0x000fe200000006ff */
[----:B------:R-:W-:Y:S01]  /*0240*/  UISETP.GE.AND UP0, UPT, UR11, 0x1, UPT ;  /* 0x000000010b00788c */ /* 0x000fe2000bf06270 */
[----:B------:R-:W-:-:S02]  /*0250*/  LOP3.LUT R14, R13, 0x800, RZ, 0xc0, !PT ;  /* 0x000008000d0e7812 */ /* 0x000fc400078ec0ff */
[----:B------:R-:W-:Y:S02]  /*0260*/  CS2R R86, SRZ ;  /* 0x0000000000567805 */ /* 0x000fe4000001ff00 */
[----:B------:R-:W-:Y:S02]  /*0270*/  LOP3.LUT R15, R15, 0x1f0, RZ, 0xc0, !PT ;  /* 0x000001f00f0f7812 */ /* 0x000fe400078ec0ff */
[----:B------:R-:W-:Y:S02]  /*0280*/  CS2R R84, SRZ ;  /* 0x0000000000547805 */ /* 0x000fe4000001ff00 */
[----:B------:R-:W-:Y:S02]  /*0290*/  CS2R R82, SRZ ;  /* 0x0000000000527805 */ /* 0x000fe4000001ff00 */
[----:B------:R-:W-:Y:S02]  /*02a0*/  CS2R R80, SRZ ;  /* 0x0000000000507805 */ /* 0x000fe4000001ff00 */
[----:B------:R-:W-:-:S02]  /*02b0*/  CS2R R78, SRZ ;  /* 0x00000000004e7805 */ /* 0x000fc4000001ff00 */
[----:B------:R-:W-:Y:S02]  /*02c0*/  CS2R R76, SRZ ;  /* 0x00000000004c7805 */ /* 0x000fe4000001ff00 */
[----:B------:R-:W-:Y:S02]  /*02d0*/  CS2R R74, SRZ ;  /* 0x00000000004a7805 */ /* 0x000fe4000001ff00 */
        /* <DEDUP_REMOVED lines=8> */
[----:B------:R-:W-:Y:S01]  /*0360*/  CS2R R56, SRZ ;  /* 0x0000000000387805 */ /* 0x000fe2000001ff00 */
[----:B-1----:R-:W-:Y:S01]  /*0370*/  ULEA UR4, UR9, UR4, 0x18 ;  /* 0x0000000409047291 */ /* 0x002fe2000f8ec0ff */
[----:B------:R-:W-:Y:S01]  /*0380*/  CS2R R54, SRZ ;  /* 0x0000000000367805 */ /* 0x000fe2000001ff00 */
[----:B------:R-:W-:Y:S01]  /*0390*/  ULEA UR5, UR9, UR5, 0x18 ;  /* 0x0000000509057291 */ /* 0x000fe2000f8ec0ff */
[----:B------:R-:W-:-:S02]  /*03a0*/  CS2R R52, SRZ ;  /* 0x0000000000347805 */ /* 0x000fc4000001ff00 */
[----:B------:R-:W-:Y:S02]  /*03b0*/  CS2R R50, SRZ ;  /* 0x0000000000327805 */ /* 0x000fe4000001ff00 */
[----:B------:R-:W-:Y:S02]  /*03c0*/  CS2R R48, SRZ ;  /* 0x0000000000307805 */ /* 0x000fe4000001ff00 */
[----:B------:R-:W-:Y:S02]  /*03d0*/  LEA R5, R12, UR4, 0x2 ;  /* 0x000000040c057c11 */ /* 0x000fe4000f8e10ff */
[----:B------:R-:W-:Y:S02]  /*03e0*/  CS2R R46, SRZ ;  /* 0x00000000002e7805 */ /* 0x000fe4000001ff00 */
[----:B0-----:R-:W-:Y:S02]  /*03f0*/  LEA R6, R88, UR5, 0x9 ;  /* 0x0000000558067c11 */ /* 0x001fe4000f8e48ff */
[----:B------:R-:W-:-:S02]  /*0400*/  CS2R R44, SRZ ;  /* 0x00000000002c7805 */ /* 0x000fc4000001ff00 */
[----:B------:R-:W-:Y:S02]  /*0410*/  IADD3 R14, PT, PT, R5, R14, RZ ;  /* 0x0000000e050e7210 */ /* 0x000fe40007ffe0ff */
[----:B------:R-:W-:Y:S02]  /*0420*/  CS2R R42, SRZ ;  /* 0x00000000002a7805 */ /* 0x000fe4000001ff00 */
[----:B------:R-:W-:Y:S02]  /*0430*/  IADD3 R15, PT, PT, R6, R15, RZ ;  /* 0x0000000f060f7210 */ /* 0x000fe40007ffe0ff */
        /* <DEDUP_REMOVED lines=8> */
[----:B------:R-:W-:Y:S01]  /*04c0*/  CS2R R94, SRZ ;  /* 0x00000000005e7805 */ /* 0x000fe2000001ff00 */
[----:B--2---:R0:W-:Y:S04]  /*04d0*/  STS [R14], R8 ;  /* 0x000000080e007388 */ /* 0x0041e80000000800 */
[----:B------:R0:W-:Y:S04]  /*04e0*/  STS [R14+0x200], R9 ;  /* 0x000200090e007388 */ /* 0x0001e80000000800 */
[----:B------:R0:W-:Y:S04]  /*04f0*/  STS [R14+0x400], R10 ;  /* 0x0004000a0e007388 */ /* 0x0001e80000000800 */
[----:B------:R0:W-:Y:S04]  /*0500*/  STS [R14+0x600], R11 ;  /* 0x0006000b0e007388 */ /* 0x0001e80000000800 */
[----:B---3--:R0:W-:Y:S01]  /*0510*/  STS.128 [R15], R16 ;  /* 0x000000100f007388 */ /* 0x0081e20000000c00 */
[----:B------:R-:W-:Y:S06]  /*0520*/  BAR.SYNC.DEFER_BLOCKING 0x0 ;  /* 0x0000000000007b1d */ /* 0x000fec0000010000 */
[----:B------:R-:W-:Y:S05]  /*0530*/  BRA.U !UP0, `(.L_x_0) ;  /* 0x0000002508447547 */ /* 0x000fea000b800000 */
[----:B------:R-:W-:Y:S01]  /*0540*/  LEA R90, R0, UR5, 0x5 ;  /* 0x00000005005a7c11 */ /* 0x000fe2000f8e28ff */
[----:B------:R-:W-:Y:S01]  /*0550*/  UMOV UR5, 0x1 ;  /* 0x0000000100057882 */ /* 0x000fe20000000000 */
[----:B------:R-:W-:Y:S01]  /*0560*/  LEA R91, R2, UR4, 0x5 ;  /* 0x00000004025b7c11 */ /* 0x000fe2000f8e28ff */
[----:B------:R-:W-:Y:S01]  /*0570*/  UMOV UR4, URZ ;  /* 0x000000ff00047c82 */ /* 0x000fe20008000000 */
[----:B------:R-:W-:Y:S01]  /*0580*/  IADD3 R7, PT, PT, R88, 0x8, RZ ;  /* 0x0000000858077810 */ /* 0x000fe20007ffe0ff */
[----:B------:R1:W2:Y:S01]  /*0590*/  LDS.128 R24, [R90+0x10] ;  /* 0x000010005a187984 */ /* 0x0002a20000000c00 */
[----:B------:R-:W-:Y:S02]  /*05a0*/  IADD3 R100, PT, PT, R89, 0x8, RZ ;  /* 0x0000000859647810 */ /* 0x000fe40007ffe0ff */
[----:B------:R-:W-:Y:S01]  /*05b0*/  MOV R87, RZ ;  /* 0x000000ff00577202 */ /* 0x000fe20000000f00 */
[----:B------:R1:W3:Y:S01]  /*05c0*/  LDS.128 R20, [R90] ;  /* 0x000000005a147984 */ /* 0x0002e20000000c00 */
[----:B------:R-:W-:-:S03]  /*05d0*/  IMAD R7, R7, R105, R4 ;  /* 0x0000006907077224 */ /* 0x000fc600078e0204 */
[----:B0-----:R1:W0:Y:S04]  /*05e0*/  LDS.128 R16, [R91+0x10] ;  /* 0x000010005b107984 */ /* 0x0012280000000c00 */
[----:B------:R1:W4:Y:S02]  /*05f0*/  LDS.128 R12, [R91] ;  /* 0x000000005b0c7984 */ /* 0x0003240000000c00 */
.L_x_2:
[----:B------:R-:W1:Y:S01]  /*0600*/  S2UR UR12, SR_CgaCtaId ;  /* 0x00000000000c79c3 */ /* 0x000e620000008800 */
[----:B------:R-:W-:Y:S01]  /*0610*/  UMOV UR11, 0x400 ;  /* 0x00000400000b7882 */ /* 0x000fe20000000000 */
[----:B------:R-:W-:Y:S01]  /*0620*/  USHF.L.U32 UR9, UR5, 0xc, URZ ;  /* 0x0000000c05097899 */ /* 0x000fe200080006ff */
[C---:B---34-:R-:W-:Y:S01]  /*0630*/  FFMA R101, R12.reuse, R21, R41 ;  /* 0x000000150c657223 */ /* 0x058fe20000000029 */
[----:B------:R-:W-:Y:S01]  /*0640*/  UIADD3 UR13, UPT, UPT, UR11, 0x2000, URZ ;  /* 0x000020000b0d7890 */ /* 0x000fe2000fffe0ff */
[C---:B------:R-:W-:Y:S01]  /*0650*/  FFMA R99, R12.reuse, R20, R40 ;  /* 0x000000140c637223 */ /* 0x040fe20000000028 */
[----:B------:R-:W-:Y:S01]  /*0660*/  ULOP3.LUT UR9, UR9, 0x1000, URZ, 0x3c, !UPT ;  /* 0x0000100009097892 */ /* 0x000fe2000f8e3cff */
[C---:B------:R-:W-:Y:S01]  /*0670*/  FFMA R102, R12.reuse, R22, R42 ;  /* 0x000000160c667223 */ /* 0x040fe2000000002a */
[C---:B------:R-:W-:Y:S01]  /*0680*/  FFMA R43, R12.reuse, R23, R43 ;  /* 0x000000170c2b7223 */ /* 0x040fe2000000002b */
[C---:B--2---:R-:W-:Y:S01]  /*0690*/  FFMA R40, R12.reuse, R24, R44 ;  /* 0x000000180c287223 */ /* 0x044fe2000000002c */
[C---:B------:R-:W-:Y:S01]  /*06a0*/  FFMA R42, R12.reuse, R25, R45 ;  /* 0x000000190c2a7223 */ /* 0x040fe2000000002d */
[C---:B------:R-:W-:Y:S01]  /*06b0*/  FFMA R97, R12.reuse, R26, R46 ;  /* 0x0000001a0c617223 */ /* 0x040fe2000000002e */
[----:B------:R-:W-:Y:S01]  /*06c0*/  FFMA R98, R12, R27, R47 ;  /* 0x0000001b0c627223 */ /* 0x000fe2000000002f */
[C---:B------:R-:W-:Y:S01]  /*06d0*/  FFMA R109, R13.reuse, R20, R48 ;  /* 0x000000140d6d7223 */ /* 0x040fe20000000030 */
[C---:B------:R-:W-:Y:S01]  /*06e0*/  FFMA R12, R13.reuse, R21, R49 ;  /* 0x000000150d0c7223 */ /* 0x040fe20000000031 */
[C---:B------:R-:W-:Y:S01]  /*06f0*/  FFMA R108, R13.reuse, R22, R50 ;  /* 0x000000160d6c7223 */ /* 0x040fe20000000032 */
[C---:B------:R-:W-:Y:S01]  /*0700*/  FFMA R103, R13.reuse, R23, R51 ;  /* 0x000000170d677223 */ /* 0x040fe20000000033 */
[C---:B------:R-:W-:Y:S01]  /*0710*/  FFMA R104, R13.reuse, R24, R52 ;  /* 0x000000180d687223 */ /* 0x040fe20000000034 */
[C---:B------:R-:W-:Y:S01]  /*0720*/  FFMA R105, R13.reuse, R25, R53 ;  /* 0x000000190d697223 */ /* 0x040fe20000000035 */
[C---:B------:R-:W-:Y:S01]  /*0730*/  FFMA R106, R13.reuse, R26, R54 ;  /* 0x0000001a0d6a7223 */ /* 0x040fe20000000036 */
[----:B------:R-:W-:Y:S01]  /*0740*/  FFMA R107, R13, R27, R55 ;  /* 0x0000001b0d6b7223 */ /* 0x000fe20000000037 */
[C---:B------:R-:W-:Y:S01]  /*0750*/  FFMA R13, R14.reuse, R22, R58 ;  /* 0x000000160e0d7223 */ /* 0x040fe2000000003a */
[C---:B------:R-:W-:Y:S01]  /*0760*/  FFMA R113, R14.reuse, R20, R56 ;  /* 0x000000140e717223 */ /* 0x040fe20000000038 */
[C---:B------:R-:W-:Y:S01]  /*0770*/  FFMA R110, R14.reuse, R21, R57 ;  /* 0x000000150e6e7223 */ /* 0x040fe20000000039 */
[----:B-1----:R-:W-:Y:S01]  /*0780*/  ULEA UR11, UR12, UR11, 0x18 ;  /* 0x0000000b0c0b7291 */ /* 0x002fe2000f8ec0ff */
[C---:B------:R-:W-:Y:S01]  /*0790*/  FFMA R59, R14.reuse, R23, R59 ;  /* 0x000000170e3b7223 */ /* 0x040fe2000000003b */
[----:B------:R-:W-:Y:S01]  /*07a0*/  ULEA UR13, UR12, UR13, 0x18 ;  /* 0x0000000d0c0d7291 */ /* 0x000fe2000f8ec0ff */
[C---:B------:R-:W-:Y:S01]  /*07b0*/  FFMA R60, R14.reuse, R24, R60 ;  /* 0x000000180e3c7223 */ /* 0x040fe2000000003c */
[----:B------:R-:W-:Y:S01]  /*07c0*/  UIADD3 UR11, UPT, UPT, UR11, UR9, URZ ;  /* 0x000000090b0b7290 */ /* 0x000fe2000fffe0ff */
[C---:B------:R-:W-:Y:S01]  /*07d0*/  FFMA R61, R14.reuse, R25, R61 ;  /* 0x000000190e3d7223 */ /* 0x040fe2000000003d */
[----:B------:R-:W-:Y:S01]  /*07e0*/  UIADD3 UR9, UPT, UPT, UR13, UR9, URZ ;  /* 0x000000090d097290 */ /* 0x000fe2000fffe0ff */
[C---:B------:R-:W-:Y:S01]  /*07f0*/  FFMA R62, R14.reuse, R26, R62 ;  /* 0x0000001a0e3e7223 */ /* 0x040fe2000000003e */
[----:B------:R-:W-:Y:S01]  /*0800*/  FFMA R63, R14, R27, R63 ;  /* 0x0000001b0e3f7223 */ /* 0x000fe2000000003f */
[C---:B------:R-:W-:Y:S01]  /*0810*/  FFMA R58, R15.reuse, R20, R64 ;  /* 0x000000140f3a7223 */ /* 0x040fe20000000040 */
[----:B------:R-:W-:Y:S01]  /*0820*/  LEA R96, R2, UR11, 0x5 ;  /* 0x0000000b02607c11 */ /* 0x000fe2000f8e28ff */
[C---:B------:R-:W-:Y:S01]  /*0830*/  FFMA R64, R15.reuse, R21, R65 ;  /* 0x000000150f407223 */ /* 0x040fe20000000041 */
[----:B------:R-:W-:Y:S01]  /*0840*/  LEA R41, R0, UR9, 0x5 ;  /* 0x0000000900297c11 */ /* 0x000fe2000f8e28ff */
[C---:B------:R-:W-:Y:S01]  /*0850*/  FFMA R14, R15.reuse, R22, R66 ;  /* 0x000000160f0e7223 */ /* 0x040fe20000000042 */
[C---:B------:R-:W-:Y:S01]  /*0860*/  FFMA R67, R15.reuse, R23, R67 ;  /* 0x000000170f437223 */ /* 0x040fe20000000043 */
[----:B------:R-:W-:Y:S01]  /*0870*/  LDS.128 R48, [R96+0x200] ;  /* 0x0002000060307984 */ /* 0x000fe20000000c00 */
[C---:B------:R-:W-:Y:S01]  /*0880*/  FFMA R68, R15.reuse, R24, R68 ;  /* 0x000000180f447223 */ /* 0x040fe20000000044 */
[C---:B------:R-:W-:Y:S01]  /*0890*/  FFMA R69, R15.reuse, R25, R69 ;  /* 0x000000190f457223 */ /* 0x040fe20000000045 */
[C---:B------:R-:W-:Y:S01]  /*08a0*/  FFMA R70, R15.reuse, R26, R70 ;  /* 0x0000001a0f467223 */ /* 0x040fe20000000046 */
[----:B------:R-:W1:Y:S01]  /*08b0*/  LDS.128 R44, [R41+0x200] ;  /* 0x00020000292c7984 */ /* 0x000e620000000c00 */
[----:B------:R-:W-:Y:S01]  /*08c0*/  FFMA R71, R15, R27, R71 ;  /* 0x0000001b0f477223 */ /* 0x000fe20000000047 */
[C---:B0-----:R-:W-:Y:S01]  /*08d0*/  FFMA R114, R16.reuse, R20, R72 ;  /* 0x0000001410727223 */ /* 0x041fe20000000048 */
[C---:B------:R-:W-:Y:S01]  /*08e0*/  FFMA R72, R16.reuse, R21, R73 ;  /* 0x0000001510487223 */ /* 0x040fe20000000049 */
[----:B------:R-:W0:Y:S01]  /*08f0*/  LDS.128 R52, [R96+0x210] ;  /* 0x0002100060347984 */ /* 0x000e220000000c00 */
[C---:B------:R-:W-:Y:S01]  /*0900*/  FFMA R15, R16.reuse, R22, R74 ;  /* 0x00000016100f7223 */ /* 0x040fe2000000004a */
[C---:B------:R-:W-:Y:S01]  /*0910*/  FFMA R65, R16.reuse, R23, R75 ;  /* 0x0000001710417223 */ /* 0x040fe2000000004b */
[C---:B------:R-:W-:Y:S01]  /*0920*/  FFMA R56, R16.reuse, R24, R76 ;  /* 0x0000001810387223 */ /* 0x040fe2000000004c */
[C---:B------:R-:W-:Y:S01]  /*0930*/  FFMA R77, R16.reuse, R25, R77 ;  /* 0x00000019104d7223 */ /* 0x040fe2000000004d */
[C---:B------:R-:W-:Y:S01]  /*0940*/  FFMA R57, R16.reuse, R26, R78 ;  /* 0x0000001a10397223 */ /* 0x040fe2000000004e */
[----:B------:R-:W-:Y:S01]  /*0950*/  FFMA R16, R16, R27, R79 ;  /* 0x0000001b10107223 */ /* 0x000fe2000000004f */
[CC--:B------:R-:W-:Y:S01]  /*0960*/  FFMA R73, R17.reuse, R20.reuse, R80 ;  /* 0x0000001411497223 */ /* 0x0c0fe20000000050 */
        /* <DEDUP_REMOVED lines=8> */
[----:B------:R-:W-:Y:S01]  /*09f0*/  FFMA R82, R17, R22, R82 ;  /* 0x0000001611527223 */ /* 0x000fe20000000052 */
[CC--:B------:R-:W-:Y:S01]  /*0a00*/  FFMA R18, R19.reuse, R21.reuse, R29 ;  /* 0x0000001513127223 */ /* 0x0c0fe2000000001d */
[C---:B------:R-:W-:Y:S01]  /*0a10*/  FFMA R20, R19.reuse, R20, R28 ;  /* 0x0000001413147223 */ /* 0x040fe2000000001c */
[----:B------:R-:W-:Y:S01]  /*0a20*/  FFMA R22, R19, R22, R30 ;  /* 0x0000001613167223 */ /* 0x000fe2000000001e */
[----:B------:R-:W2:Y:S01]  /*0a30*/  LDS.128 R32, [R41+0x210] ;  /* 0x0002100029207984 */ /* 0x000ea20000000c00 */
[C---:B------:R-:W-:Y:S01]  /*0a40*/  FFMA R115, R17.reuse, R21, R81 ;  /* 0x0000001511737223 */ /* 0x040fe20000000051 */
[C---:B------:R-:W-:Y:S01]  /*0a50*/  FFMA R83, R17.reuse, R23, R83 ;  /* 0x0000001711537223 */ /* 0x040fe20000000053 */
[C---:B------:R-:W-:Y:S01]  /*0a60*/  FFMA R84, R17.reuse, R24, R84 ;  /* 0x0000001811547223 */ /* 0x040fe20000000054 */
[C---:B------:R-:W-:Y:S01]  /*0a70*/  FFMA R85, R17.reuse, R25, R85 ;  /* 0x0000001911557223 */ /* 0x040fe20000000055 */
[C---:B------:R-:W-:Y:S01]  /*0a80*/  FFMA R86, R17.reuse, R26, R86 ;  /* 0x0000001a11567223 */ /* 0x040fe20000000056 */
[-C--:B------:R-:W-:Y:S01]  /*0a90*/  FFMA R87, R17, R27.reuse, R87 ;  /* 0x0000001b11577223 */ /* 0x080fe20000000057 */
[C---:B------:R-:W-:Y:S01]  /*0aa0*/  FFMA R92, R19.reuse, R24, R92 ;  /* 0x00000018135c7223 */ /* 0x040fe2000000005c */
[C---:B------:R-:W-:Y:S01]  /*0ab0*/  FFMA R120, R19.reuse, R27, R95 ;  /* 0x0000001b13787223 */ /* 0x040fe2000000005f */
[C---:B------:R-:W-:Y:S01]  /*0ac0*/  FFMA R31, R19.reuse, R23, R31 ;  /* 0x00000017131f7223 */ /* 0x040fe2000000001f */
[C---:B------:R-:W-:Y:S01]  /*0ad0*/  FFMA R25, R19.reuse, R25, R93 ;  /* 0x0000001913197223 */ /* 0x040fe2000000005d */
[----:B------:R-:W-:Y:S01]  /*0ae0*/  FFMA R119, R19, R26, R94 ;  /* 0x0000001a13777223 */ /* 0x000fe2000000005e */
[----:B------:R-:W-:Y:S01]  /*0af0*/  UIADD3 UR4, UPT, UPT, UR4, 0x8, URZ ;  /* 0x0000000804047890 */ /* 0x000fe2000fffe0ff */
[-C--:B-1----:R-:W-:Y:S01]  /*0b00*/  FFMA R66, R51, R44.reuse, R58 ;  /* 0x0000002c33427223 */ /* 0x082fe2000000003a */
[-C--:B------:R-:W-:Y:S01]  /*0b10*/  FFMA R27, R48, R44.reuse, R99 ;  /* 0x0000002c301b7223 */ /* 0x080fe20000000063 */
[-C--:B------:R-:W-:Y:S01]  /*0b20*/  FFMA R109, R49, R44.reuse, R109 ;  /* 0x0000002c316d7223 */ /* 0x080fe2000000006d */
[-C--:B------:R-:W-:Y:S01]  /*0b30*/  FFMA R17, R50, R44.reuse, R113 ;  /* 0x0000002c32117223 */ /* 0x080fe20000000071 */
[-C--:B0-----:R-:W-:Y:S01]  /*0b40*/  FFMA R58, R53, R44.reuse, R73 ;  /* 0x0000002c353a7223 */ /* 0x081fe20000000049 */
[-C--:B------:R-:W-:Y:S01]  /*0b50*/  FFMA R73, R51, R45.reuse, R64 ;  /* 0x0000002d33497223 */ /* 0x080fe20000000040 */
[-C--:B------:R-:W-:Y:S01]  /*0b60*/  FFMA R74, R52, R44.reuse, R114 ;  /* 0x0000002c344a7223 */ /* 0x080fe20000000072 */
[-C--:B------:R-:W-:Y:S01]  /*0b70*/  FFMA R64, R55, R45.reuse, R18 ;  /* 0x0000002d37407223 */ /* 0x080fe20000000012 */
[----:B------:R-:W-:Y:S01]  /*0b80*/  FFMA R114, R54, R44, R36 ;  /* 0x0000002c36727223 */ /* 0x000fe20000000024 */
[-C--:B------:R-:W-:Y:S01]  /*0b90*/  FFMA R24, R49, R45.reuse, R12 ;  /* 0x0000002d31187223 */ /* 0x080fe2000000000c */
[----:B------:R-:W-:Y:S01]  /*0ba0*/  FFMA R81, R52, R45, R72 ;  /* 0x0000002d34517223 */ /* 0x000fe20000000048 */
[-C--:B------:R-:W-:Y:S01]  /*0bb0*/  FFMA R18, R50, R46.reuse, R13 ;  /* 0x0000002e32127223 */ /* 0x080fe2000000000d */
[-C--:B------:R-:W-:Y:S01]  /*0bc0*/  FFMA R78, R51, R46.reuse, R14 ;  /* 0x0000002e334e7223 */ /* 0x080fe2000000000e */
[----:B------:R-:W-:Y:S01]  /*0bd0*/  FFMA R75, R52, R46, R15 ;  /* 0x0000002e344b7223 */ /* 0x000fe2000000000f */
[C---:B------:R-:W-:Y:S01]  /*0be0*/  FFMA R44, R55.reuse, R44, R20 ;  /* 0x0000002c372c7223 */ /* 0x040fe20000000014 */
[CC--:B------:R-:W-:Y:S01]  /*0bf0*/  FFMA R72, R55.reuse, R46.reuse, R22 ;  /* 0x0000002e37487223 */ /* 0x0c0fe20000000016 */
[----:B------:R-:W-:Y:S01]  /*0c00*/  LDS.128 R36, [R96+0x400] ;  /* 0x0004000060247984 */ /* 0x000fe20000000c00 */
[-C--:B------:R-:W-:Y:S01]  /*0c10*/  FFMA R113, R54, R47.reuse, R80 ;  /* 0x0000002f36717223 */ /* 0x080fe20000000050 */
[----:B------:R-:W-:Y:S01]  /*0c20*/  FFMA R80, R55, R47, R31 ;  /* 0x0000002f37507223 */ /* 0x000fe2000000001f */
[-C--:B------:R-:W-:Y:S01]  /*0c30*/  FFMA R121, R48, R45.reuse, R101 ;  /* 0x0000002d30797223 */ /* 0x080fe20000000065 */
[----:B------:R-:W0:Y:S01]  /*0c40*/  LDS.128 R12, [R41+0x400] ;  /* 0x00040000290c7984 */ /* 0x000e220000000c00 */
[-C--:B------:R-:W-:Y:S01]  /*0c50*/  FFMA R110, R50, R45.reuse, R110 ;  /* 0x0000002d326e7223 */ /* 0x080fe2000000006e */
[-C--:B------:R-:W-:Y:S01]  /*0c60*/  FFMA R115, R53, R45.reuse, R115 ;  /* 0x0000002d35737223 */ /* 0x080fe20000000073 */
[----:B------:R-:W-:Y:S01]  /*0c70*/  FFMA R116, R54, R45, R116 ;  /* 0x0000002d36747223 */ /* 0x000fe20000000074 */
[----:B------:R-:W1:Y:S01]  /*0c80*/  LDS.128 R20, [R41+0x410] ;  /* 0x0004100029147984 */ /* 0x000e620000000c00 */
[-C--:B------:R-:W-:Y:S01]  /*0c90*/  FFMA R45, R48, R46.reuse, R102 ;  /* 0x0000002e302d7223 */ /* 0x080fe20000000066 */
[-C--:B------:R-:W-:Y:S01]  /*0ca0*/  FFMA R26, R49, R46.reuse, R108 ;  /* 0x0000002e311a7223 */ /* 0x080fe2000000006c */
[-C--:B------:R-:W-:Y:S01]  /*0cb0*/  FFMA R82, R53, R46.reuse, R82 ;  /* 0x0000002e35527223 */ /* 0x080fe20000000052 */
[----:B------:R-:W3:Y:S01]  /*0cc0*/  LDS.128 R28, [R96+0x410] ;  /* 0x00041000601c7984 */ /* 0x000ee20000000c00 */
[----:B------:R-:W-:Y:S01]  /*0cd0*/  FFMA R117, R54, R46, R117 ;  /* 0x0000002e36757223 */ /* 0x000fe20000000075 */
[-C--:B------:R-:W-:Y:S01]  /*0ce0*/  FFMA R43, R48, R47.reuse, R43 ;  /* 0x0000002f302b7223 */ /* 0x080fe2000000002b */
[-C--:B------:R-:W-:Y:S01]  /*0cf0*/  FFMA R122, R49, R47.reuse, R103 ;  /* 0x0000002f317a7223 */ /* 0x080fe20000000067 */
[-C--:B------:R-:W-:Y:S01]  /*0d00*/  FFMA R19, R50, R47.reuse, R59 ;  /* 0x0000002f32137223 */ /* 0x080fe2000000003b */
[-C--:B------:R-:W-:Y:S01]  /*0d10*/  FFMA R67, R51, R47.reuse, R67 ;  /* 0x0000002f33437223 */ /* 0x080fe20000000043 */
[-C--:B------:R-:W-:Y:S01]  /*0d20*/  FFMA R76, R52, R47.reuse, R65 ;  /* 0x0000002f344c7223 */ /* 0x080fe20000000041 */
[----:B------:R-:W-:Y:S01]  /*0d30*/  FFMA R83, R53, R47, R83 ;  /* 0x0000002f35537223 */ /* 0x000fe20000000053 */
[C---:B--2---:R-:W-:Y:S01]  /*0d40*/  FFMA R59, R48.reuse, R32, R40 ;  /* 0x00000020303b7223 */ /* 0x044fe20000000028 */
[C---:B------:R-:W-:Y:S01]  /*0d50*/  FFMA R47, R48.reuse, R33, R42 ;  /* 0x00000021302f7223 */ /* 0x040fe2000000002a */
[CC--:B------:R-:W-:Y:S01]  /*0d60*/  FFMA R46, R48.reuse, R34.reuse, R97 ;  /* 0x00000022302e7223 */ /* 0x0c0fe20000000061 */
[----:B------:R-:W-:Y:S01]  /*0d70*/  FFMA R48, R48, R35, R98 ;  /* 0x0000002330307223 */ /* 0x000fe20000000062 */
[C---:B------:R-:W-:Y:S01]  /*0d80*/  FFMA R65, R49.reuse, R34, R106 ;  /* 0x0000002231417223 */ /* 0x040fe2000000006a */
[-C--:B------:R-:W-:Y:S01]  /*0d90*/  FFMA R98, R49, R33.reuse, R105 ;  /* 0x0000002131627223 */ /* 0x080fe20000000069 */
[C---:B------:R-:W-:Y:S01]  /*0da0*/  FFMA R68, R51.reuse, R32, R68 ;  /* 0x0000002033447223 */ /* 0x040fe20000000044 */
[C---:B------:R-:W-:Y:S01]  /*0db0*/  FFMA R69, R51.reuse, R33, R69 ;  /* 0x0000002133457223 */ /* 0x040fe20000000045 */
[C---:B------:R-:W-:Y:S01]  /*0dc0*/  FFMA R70, R51.reuse, R34, R70 ;  /* 0x0000002233467223 */ /* 0x040fe20000000046 */
[----:B------:R-:W-:Y:S01]  /*0dd0*/  FFMA R71, R51, R35, R71 ;  /* 0x0000002333477223 */ /* 0x000fe20000000047 */
[C---:B------:R-:W-:Y:S01]  /*0de0*/  FFMA R84, R53.reuse, R32, R84 ;  /* 0x0000002035547223 */ /* 0x040fe20000000054 */
[C---:B------:R-:W-:Y:S01]  /*0df0*/  FFMA R85, R53.reuse, R33, R85 ;  /* 0x0000002135557223 */ /* 0x040fe20000000055 */
[C---:B------:R-:W-:Y:S01]  /*0e00*/  FFMA R86, R53.reuse, R34, R86 ;  /* 0x0000002235567223 */ /* 0x040fe20000000056 */
[-C--:B------:R-:W-:Y:S01]  /*0e10*/  FFMA R87, R53, R35.reuse, R87 ;  /* 0x0000002335577223 */ /* 0x080fe20000000057 */
[CC--:B------:R-:W-:Y:S01]  /*0e20*/  FFMA R123, R49.reuse, R32.reuse, R104 ;  /* 0x00000020317b7223 */ /* 0x0c0fe20000000068 */
[----:B------:R-:W-:Y:S01]  /*0e30*/  FFMA R107, R49, R35, R107 ;  /* 0x00000023316b7223 */ /* 0x000fe2000000006b */
[C---:B------:R-:W-:Y:S01]  /*0e40*/  FFMA R106, R52.reuse, R32, R56 ;  /* 0x00000020346a7223 */ /* 0x040fe20000000038 */
[C---:B------:R-:W-:Y:S01]  /*0e50*/  FFMA R105, R52.reuse, R33, R77 ;  /* 0x0000002134697223 */ /* 0x040fe2000000004d */
[C---:B------:R-:W-:Y:S01]  /*0e60*/  FFMA R97, R52.reuse, R34, R57 ;  /* 0x0000002234617223 */ /* 0x040fe20000000039 */
[----:B------:R-:W-:Y:S01]  /*0e70*/  FFMA R108, R52, R35, R16 ;  /* 0x00000023346c7223 */ /* 0x000fe20000000010 */
[-C--:B------:R-:W-:Y:S01]  /*0e80*/  FFMA R93, R55, R32.reuse, R92 ;  /* 0x00000020375d7223 */ /* 0x080fe2000000005c */
[C---:B------:R-:W-:Y:S01]  /*0e90*/  FFMA R60, R50.reuse, R32, R60 ;  /* 0x00000020323c7223 */ /* 0x040fe2000000003c */
[C---:B------:R-:W-:Y:S01]  /*0ea0*/  FFMA R61, R50.reuse, R33, R61 ;  /* 0x00000021323d7223 */ /* 0x040fe2000000003d */
[----:B------:R-:W-:Y:S01]  /*0eb0*/  FFMA R62, R50, R34, R62 ;  /* 0x00000022323e7223 */ /* 0x000fe2000000003e */
[----:B0-----:R-:W-:Y:S01]  /*0ec0*/  FFMA R42, R36, R14, R45 ;  /* 0x0000000e242a7223 */ /* 0x001fe2000000002d */
[----:B------:R-:W-:Y:S01]  /*0ed0*/  FFMA R63, R50, R35, R63 ;  /* 0x00000023323f7223 */ /* 0x000fe2000000003f */
[C---:B------:R-:W-:Y:S01]  /*0ee0*/  FFMA R104, R54.reuse, R32, R112 ;  /* 0x0000002036687223 */ /* 0x040fe20000000070 */
[----:B------:R-:W-:Y:S01]  /*0ef0*/  FFMA R99, R54, R33, R111 ;  /* 0x0000002136637223 */ /* 0x000fe2000000006f */
[C---:B-1----:R-:W-:Y:S01]  /*0f00*/  FFMA R45, R36.reuse, R21, R47 ;  /* 0x00000015242d7223 */ /* 0x042fe2000000002f */
        /* <DEDUP_REMOVED lines=8> */
[----:B------:R-:W-:Y:S01]  /*0f90*/  FFMA R52, R37, R21, R98 ;  /* 0x0000001525347223 */ /* 0x000fe20000000062 */
[C---:B------:R-:W-:Y:S01]  /*0fa0*/  FFMA R65, R38.reuse, R13, R110 ;  /* 0x0000000d26417223 */ /* 0x040fe2000000006e */
[----:B------:R-:W-:Y:S01]  /*0fb0*/  FFMA R101, R55, R33, R25 ;  /* 0x0000002137657223 */ /* 0x000fe20000000019 */
[C---:B------:R-:W-:Y:S01]  /*0fc0*/  FFMA R59, R37.reuse, R13, R24 ;  /* 0x0000000d253b7223 */ /* 0x040fe20000000018 */
[----:B------:R-:W-:Y:S01]  /*0fd0*/  FFMA R50, R37, R14, R26 ;  /* 0x0000000e25327223 */ /* 0x000fe2000000001a */
        /* <DEDUP_REMOVED lines=8> */
[----:B------:R-:W-:Y:S01]  /*1060*/  LDS.128 R16, [R96+0x600] ;  /* 0x0006000060107984 */ /* 0x000fe20000000c00 */
[C---:B------:R-:W-:Y:S01]  /*1070*/  FFMA R73, R39.reuse, R13, R73 ;  /* 0x0000000d27497223 */ /* 0x040fe20000000049 */
[C---:B------:R-:W-:Y:S01]  /*1080*/  FFMA R66, R39.reuse, R14, R78 ;  /* 0x0000000e27427223 */ /* 0x040fe2000000004e */
[-C--:B------:R-:W-:Y:S01]  /*1090*/  FFMA R67, R39, R15.reuse, R67 ;  /* 0x0000000f27437223 */ /* 0x080fe20000000043 */
[----:B------:R-:W0:Y:S01]  /*10a0*/  LDS.128 R24, [R41+0x600] ;  /* 0x0006000029187984 */ /* 0x000e220000000c00 */
[C---:B---3--:R-:W-:Y:S01]  /*10b0*/  FFMA R39, R28.reuse, R12, R74 ;  /* 0x0000000c1c277223 */ /* 0x048fe2000000004a */
[C---:B------:R-:W-:Y:S01]  /*10c0*/  FFMA R74, R28.reuse, R14, R75 ;  /* 0x0000000e1c4a7223 */ /* 0x040fe2000000004b */
[----:B------:R-:W-:Y:S01]  /*10d0*/  FFMA R75, R28, R15, R76 ;  /* 0x0000000f1c4b7223 */ /* 0x000fe2000000004c */
[----:B------:R-:W1:Y:S01]  /*10e0*/  LDS.128 R68, [R41+0x610] ;  /* 0x0006100029447984 */ /* 0x000e620000000c00 */
[----:B------:R-:W2:Y:S01]  /*10f0*/  LDC R76, c[0x0][0x3a0] ;  /* 0x0000e800ff4c7b82 */ /* 0x000ea20000000800 */
[CC--:B------:R-:W-:Y:S01]  /*1100*/  FFMA R95, R54.reuse, R34.reuse, R79 ;  /* 0x00000022365f7223 */ /* 0x0c0fe2000000004f */
[-C--:B------:R-:W-:Y:S01]  /*1110*/  FFMA R94, R54, R35.reuse, R118 ;  /* 0x00000023365e7223 */ /* 0x080fe20000000076 */
[C---:B------:R-:W-:Y:S01]  /*1120*/  FFMA R102, R55.reuse, R34, R119 ;  /* 0x0000002237667223 */ /* 0x040fe20000000077 */
[----:B------:R-:W-:Y:S01]  /*1130*/  FFMA R103, R55, R35, R120 ;  /* 0x0000002337677223 */ /* 0x000fe20000000078 */
[C---:B------:R-:W-:Y:S01]  /*1140*/  FFMA R51, R37.reuse, R15, R122 ;  /* 0x0000000f25337223 */ /* 0x040fe2000000007a */
[CC--:B------:R-:W-:Y:S01]  /*1150*/  FFMA R55, R37.reuse, R20.reuse, R123 ;  /* 0x0000001425377223 */ /* 0x0c0fe2000000007b */
[----:B------:R-:W-:Y:S01]  /*1160*/  FFMA R54, R37, R23, R107 ;  /* 0x0000001725367223 */ /* 0x000fe2000000006b */
[C---:B------:R-:W-:Y:S01]  /*1170*/  FFMA R60, R38.reuse, R20, R60 ;  /* 0x00000014263c7223 */ /* 0x040fe2000000003c */
        /* <DEDUP_REMOVED lines=9> */
[CC--:B------:R-:W-:Y:S01]  /*1210*/  FFMA R102, R31.reuse, R22.reuse, R102 ;  /* 0x000000161f667223 */ /* 0x0c0fe20000000066 */
[----:B------:R-:W-:Y:S01]  /*1220*/  FFMA R103, R31, R23, R103 ;  /* 0x000000171f677223 */ /* 0x000fe20000000067 */
[C---:B------:R-:W-:Y:S01]  /*1230*/  FFMA R79, R28.reuse, R22, R97 ;  /* 0x000000161c4f7223 */ /* 0x040fe20000000061 */
[-C--:B------:R-:W-:Y:S01]  /*1240*/  FFMA R81, R28, R13.reuse, R81 ;  /* 0x0000000d1c517223 */ /* 0x080fe20000000051 */
[C---:B------:R-:W-:Y:S01]  /*1250*/  FFMA R97, R29.reuse, R12, R58 ;  /* 0x0000000c1d617223 */ /* 0x040fe2000000003a */
[C---:B------:R-:W-:Y:S01]  /*1260*/  FFMA R115, R29.reuse, R13, R115 ;  /* 0x0000000d1d737223 */ /* 0x040fe20000000073 */
[----:B--2---:R-:W-:Y:S01]  /*1270*/  ISETP.LE.AND P0, PT, R76, UR4, PT ;  /* 0x000000044c007c0c */ /* 0x004fe2000bf03270 */
[C---:B------:R-:W-:Y:S01]  /*1280*/  FFMA R82, R29.reuse, R14, R82 ;  /* 0x0000000e1d527223 */ /* 0x040fe20000000052 */
[C---:B------:R-:W-:Y:S01]  /*1290*/  FFMA R83, R29.reuse, R15, R83 ;  /* 0x0000000f1d537223 */ /* 0x040fe20000000053 */
[C---:B------:R-:W-:Y:S01]  /*12a0*/  FFMA R114, R30.reuse, R12, R114 ;  /* 0x0000000c1e727223 */ /* 0x040fe20000000072 */
[C---:B------:R-:W-:Y:S01]  /*12b0*/  FFMA R116, R30.reuse, R13, R116 ;  /* 0x0000000d1e747223 */ /* 0x040fe20000000074 */
[C---:B------:R-:W-:Y:S01]  /*12c0*/  FFMA R117, R30.reuse, R14, R117 ;  /* 0x0000000e1e757223 */ /* 0x040fe20000000075 */
[----:B------:R-:W-:Y:S01]  /*12d0*/  FFMA R113, R30, R15, R113 ;  /* 0x0000000f1e717223 */ /* 0x000fe20000000071 */
[C---:B------:R-:W-:Y:S01]  /*12e0*/  FFMA R84, R29.reuse, R20, R84 ;  /* 0x000000141d547223 */ /* 0x040fe20000000054 */
[----:B------:R-:W2:Y:S01]  /*12f0*/  LDS.128 R12, [R96+0x610] ;  /* 0x00061000600c7984 */ /* 0x000ea20000000c00 */
[C---:B------:R-:W-:Y:S01]  /*1300*/  FFMA R85, R29.reuse, R21, R85 ;  /* 0x000000151d557223 */ /* 0x040fe20000000055 */
[----:B------:R-:W-:Y:S01]  /*1310*/  FFMA R86, R29, R22, R86 ;  /* 0x000000161d567223 */ /* 0x000fe20000000056 */
[C---:B0-----:R-:W-:Y:S01]  /*1320*/  FFMA R40, R16.reuse, R24, R40 ;  /* 0x0000001810287223 */ /* 0x041fe20000000028 */
[C---:B------:R-:W-:Y:S01]  /*1330*/  FFMA R49, R16.reuse, R25, R49 ;  /* 0x0000001910317223 */ /* 0x040fe20000000031 */
[C---:B------:R-:W-:Y:S01]  /*1340*/  FFMA R42, R16.reuse, R26, R42 ;  /* 0x0000001a102a7223 */ /* 0x040fe2000000002a */
[C---:B------:R-:W-:Y:S01]  /*1350*/  FFMA R43, R16.reuse, R27, R43 ;  /* 0x0000001b102b7223 */ /* 0x040fe2000000002b */
[C---:B-1----:R-:W-:Y:S01]  /*1360*/  FFMA R44, R16.reuse, R68, R92 ;  /* 0x00000044102c7223 */ /* 0x042fe2000000005c */
        /* <DEDUP_REMOVED lines=12> */
[----:B------:R-:W0:Y:S01]  /*1430*/  @!P0 LDC.64 R16, c[0x0][0x380] ;  /* 0x0000e000ff108b82 */ /* 0x000e220000000a00 */
[C---:B------:R-:W-:Y:S01]  /*1440*/  FFMA R73, R19.reuse, R25, R73 ;  /* 0x0000001913497223 */ /* 0x040fe20000000049 */
[C---:B------:R-:W-:Y:S01]  /*1450*/  FFMA R66, R19.reuse, R26, R66 ;  /* 0x0000001a13427223 */ /* 0x040fe20000000042 */
[C---:B------:R-:W-:Y:S01]  /*1460*/  FFMA R67, R19.reuse, R27, R67 ;  /* 0x0000001b13437223 */ /* 0x040fe20000000043 */
[C---:B------:R-:W-:Y:S01]  /*1470*/  FFMA R109, R19.reuse, R68, R109 ;  /* 0x00000044136d7223 */ /* 0x040fe2000000006d */
[C---:B------:R-:W-:Y:S01]  /*1480*/  FFMA R110, R19.reuse, R69, R110 ;  /* 0x00000045136e7223 */ /* 0x040fe2000000006e */
[C---:B------:R-:W-:Y:S01]  /*1490*/  FFMA R111, R19.reuse, R70, R111 ;  /* 0x00000046136f7223 */ /* 0x040fe2000000006f */
[----:B------:R-:W-:Y:S01]  /*14a0*/  FFMA R112, R19, R71, R112 ;  /* 0x0000004713707223 */ /* 0x000fe20000000070 */
[----:B------:R-:W-:-:S02]  /*14b0*/  @!P0 IMAD R19, R76, UR8, RZ ;  /* 0x000000084c138c24 */ /* 0x000fc4000f8e02ff */
[----:B------:R-:W-:Y:S01]  /*14c0*/  FFMA R87, R29, R23, R87 ;  /* 0x000000171d577223 */ /* 0x000fe20000000057 */
[C---:B------:R-:W-:Y:S01]  /*14d0*/  FFMA R34, R30.reuse, R20, R104 ;  /* 0x000000141e227223 */ /* 0x040fe20000000068 */
[C---:B------:R-:W-:Y:S01]  /*14e0*/  FFMA R33, R30.reuse, R21, R99 ;  /* 0x000000151e217223 */ /* 0x040fe20000000063 */
[C---:B------:R-:W-:Y:S01]  /*14f0*/  FFMA R32, R30.reuse, R22, R95 ;  /* 0x000000161e207223 */ /* 0x040fe2000000005f */
[----:B------:R-:W-:Y:S01]  /*1500*/  FFMA R35, R30, R23, R94 ;  /* 0x000000171e237223 */ /* 0x000fe2000000005e */
[C---:B------:R-:W-:Y:S01]  /*1510*/  FFMA R77, R28.reuse, R20, R106 ;  /* 0x000000141c4d7223 */ /* 0x040fe2000000006a */
[C---:B------:R-:W-:Y:S01]  /*1520*/  FFMA R78, R28.reuse, R21, R105 ;  /* 0x000000151c4e7223 */ /* 0x040fe20000000069 */
[----:B------:R-:W-:Y:S01]  /*1530*/  FFMA R108, R28, R23, R108 ;  /* 0x000000171c6c7223 */ /* 0x000fe2000000006c */
[C---:B------:R-:W-:Y:S01]  /*1540*/  FFMA R30, R18.reuse, R24, R57 ;  /* 0x00000018121e7223 */ /* 0x040fe20000000039 */
[C---:B------:R-:W-:Y:S01]  /*1550*/  FFMA R29, R18.reuse, R26, R56 ;  /* 0x0000001a121d7223 */ /* 0x040fe20000000038 */
[----:B------:R-:W-:Y:S01]  /*1560*/  LDS.128 R20, [R96+0x800] ;  /* 0x0008000060147984 */ /* 0x000fe20000000c00 */
[C---:B------:R-:W-:Y:S01]  /*1570*/  FFMA R65, R18.reuse, R25, R65 ;  /* 0x0000001912417223 */ /* 0x040fe20000000041 */
[C---:B------:R-:W-:Y:S01]  /*1580*/  FFMA R36, R18.reuse, R27, R36 ;  /* 0x0000001b12247223 */ /* 0x040fe20000000024 */
[----:B------:R-:W-:Y:S01]  /*1590*/  FFMA R60, R18, R68, R60 ;  /* 0x00000044123c7223 */ /* 0x000fe2000000003c */
[----:B------:R-:W1:Y:S01]  /*15a0*/  LDS.128 R56, [R41+0x800] ;  /* 0x0008000029387984 */ /* 0x000e620000000c00 */
[----:B0-----:R-:W-:-:S04]  /*15b0*/  @!P0 IMAD.WIDE R16, R19, 0x4, R16 ;  /* 0x0000000413108825 */ /* 0x001fc800078e0210 */
[C---:B------:R-:W-:Y:S01]  /*15c0*/  FFMA R61, R18.reuse, R69, R61 ;  /* 0x00000045123d7223 */ /* 0x040fe2000000003d */
[C---:B------:R-:W-:Y:S01]  /*15d0*/  FFMA R62, R18.reuse, R70, R62 ;  /* 0x00000046123e7223 */ /* 0x040fe2000000003e */
[----:B------:R-:W0:Y:S01]  /*15e0*/  LDS.128 R92, [R41+0x810] ;  /* 0x00081000295c7984 */ /* 0x000e220000000c00 */
[----:B------:R-:W-:Y:S01]  /*15f0*/  FFMA R63, R18, R71, R63 ;  /* 0x00000047123f7223 */ /* 0x000fe2000000003f */
[----:B--2---:R-:W-:Y:S01]  /*1600*/  FFMA R28, R12, R24, R39 ;  /* 0x000000180c1c7223 */ /* 0x004fe20000000027 */
[----:B------:R-:W-:-:S04]  /*1610*/  @!P0 IMAD.WIDE R104, R100, 0x4, R16 ;  /* 0x0000000464688825 */ /* 0x000fc800078e0210 */
[C---:B------:R-:W-:Y:S01]  /*1620*/  FFMA R81, R12.reuse, R25, R81 ;  /* 0x000000190c517223 */ /* 0x040fe20000000051 */
[----:B------:R-:W2:Y:S01]  /*1630*/  LDS.128 R16, [R96+0x810] ;  /* 0x0008100060107984 */ /* 0x000ea20000000c00 */
[C---:B------:R-:W-:Y:S01]  /*1640*/  FFMA R74, R12.reuse, R26, R74 ;  /* 0x0000001a0c4a7223 */ /* 0x040fe2000000004a */
[C---:B------:R-:W-:Y:S01]  /*1650*/  FFMA R75, R12.reuse, R27, R75 ;  /* 0x0000001b0c4b7223 */ /* 0x040fe2000000004b */
[C---:B------:R-:W-:Y:S01]  /*1660*/  FFMA R77, R12.reuse, R68, R77 ;  /* 0x000000440c4d7223 */ /* 0x040fe2000000004d */
[C---:B------:R-:W-:Y:S01]  /*1670*/  FFMA R78, R12.reuse, R69, R78 ;  /* 0x000000450c4e7223 */ /* 0x040fe2000000004e */
[C---:B------:R-:W-:Y:S01]  /*1680*/  FFMA R79, R12.reuse, R70, R79 ;  /* 0x000000460c4f7223 */ /* 0x040fe2000000004f */
[----:B------:R-:W-:Y:S01]  /*1690*/  FFMA R108, R12, R71, R108 ;  /* 0x000000470c6c7223 */ /* 0x000fe2000000006c */
[----:B------:R-:W-:Y:S01]  /*16a0*/  MOV R12, 0x4 ;  /* 0x00000004000c7802 */ /* 0x000fe20000000f00 */
        /* <DEDUP_REMOVED lines=8> */
[----:B------:R-:W-:-:S04]  /*1730*/  @!P0 IMAD.WIDE R12, R7, R12, UR6 ;  /* 0x00000006070c8e25 */ /* 0x000fc8000f8e020c */
        /* <DEDUP_REMOVED lines=11> */
[----:B-----5:R3:W5:Y:S01]  /*17f0*/  @!P0 LDG.E.128.CONSTANT R88, desc[UR14][R12.64] ;  /* 0x0000000e0c588981 */ /* 0x020762000c1e9d00 */
[C---:B------:R-:W-:Y:S01]  /*1800*/  FFMA R80, R15.reuse, R27, R80 ;  /* 0x0000001b0f507223 */ /* 0x040fe20000000050 */
[----:B------:R-:W-:Y:S01]  /*1810*/  FFMA R68, R15, R68, R37 ;  /* 0x000000440f447223 */ /* 0x000fe20000000025 */
[C---:B-1----:R-:W-:Y:S01]  /*1820*/  FFMA R48, R21.reuse, R56, R48 ;  /* 0x0000003815307223 */ /* 0x042fe20000000030 */
[C---:B------:R-:W-:Y:S01]  /*1830*/  FFMA R31, R21.reuse, R57, R31 ;  /* 0x00000039151f7223 */ /* 0x040fe2000000001f */
[C---:B------:R-:W-:Y:S01]  /*1840*/  FFMA R50, R21.reuse, R58, R50 ;  /* 0x0000003a15327223 */ /* 0x040fe20000000032 */
[C---:B------:R-:W-:Y:S01]  /*1850*/  FFMA R51, R21.reuse, R59, R51 ;  /* 0x0000003b15337223 */ /* 0x040fe20000000033 */
[C---:B0-----:R-:W-:Y:S01]  /*1860*/  FFMA R55, R21.reuse, R92, R55 ;  /* 0x0000005c15377223 */ /* 0x041fe20000000037 */
[C---:B------:R-:W-:Y:S01]  /*1870*/  FFMA R52, R21.reuse, R93, R52 ;  /* 0x0000005d15347223 */ /* 0x040fe20000000034 */
[C---:B------:R-:W-:Y:S01]  /*1880*/  FFMA R53, R21.reuse, R94, R53 ;  /* 0x0000005e15357223 */ /* 0x040fe20000000035 */
[----:B------:R-:W-:Y:S01]  /*1890*/  FFMA R54, R21, R95, R54 ;  /* 0x0000005f15367223 */ /* 0x000fe20000000036 */
[----:B------:R0:W5:Y:S01]  /*18a0*/  @!P0 LDG.E.128.CONSTANT R8, desc[UR14][R104.64] ;  /* 0x0000000e68088981 */ /* 0x000162000c1e9d00 */
[C---:B------:R-:W-:Y:S01]  /*18b0*/  FFMA R101, R15.reuse, R69, R101 ;  /* 0x000000450f657223 */ /* 0x040fe20000000065 */
[C---:B------:R-:W-:Y:S01]  /*18c0*/  FFMA R102, R15.reuse, R70, R102 ;  /* 0x000000460f667223 */ /* 0x040fe20000000066 */
[----:B------:R-:W-:Y:S01]  /*18d0*/  FFMA R103, R15, R71, R103 ;  /* 0x000000470f677223 */ /* 0x000fe20000000067 */
        /* <DEDUP_REMOVED lines=9> */
[----:B---3--:R-:W-:Y:S01]  /*1970*/  LDS.128 R12, [R96+0xa00] ;  /* 0x000a0000600c7984 */ /* 0x008fe20000000c00 */
[-C--:B------:R-:W-:Y:S01]  /*1980*/  FFMA R30, R22, R56.reuse, R30 ;  /* 0x00000038161e7223 */ /* 0x080fe2000000001e */
[-C--:B------:R-:W-:Y:S01]  /*1990*/  FFMA R20, R23, R56.reuse, R98 ;  /* 0x0000003817147223 */ /* 0x080fe20000000062 */
[-C--:B--2---:R-:W-:Y:S01]  /*19a0*/  FFMA R28, R16, R56.reuse, R28 ;  /* 0x00000038101c7223 */ /* 0x084fe2000000001c */
[----:B------:R-:W1:Y:S01]  /*19b0*/  LDS.128 R36, [R41+0xa00] ;  /* 0x000a000029247984 */ /* 0x000e620000000c00 */
[-C--:B------:R-:W-:Y:S01]  /*19c0*/  FFMA R97, R17, R56.reuse, R97 ;  /* 0x0000003811617223 */ /* 0x080fe20000000061 */
[-C--:B------:R-:W-:Y:S01]  /*19d0*/  FFMA R114, R18, R56.reuse, R114 ;  /* 0x0000003812727223 */ /* 0x080fe20000000072 */
[----:B------:R-:W-:Y:S01]  /*19e0*/  FFMA R56, R19, R56, R24 ;  /* 0x0000003813387223 */ /* 0x000fe20000000018 */
[----:B0-----:R-:W0:Y:S01]  /*19f0*/  LDS.128 R104, [R41+0xa10] ;  /* 0x000a100029687984 */ /* 0x001e220000000c00 */
[C---:B------:R-:W-:Y:S01]  /*1a00*/  FFMA R65, R22.reuse, R57, R65 ;  /* 0x0000003916417223 */ /* 0x040fe20000000041 */
[C---:B------:R-:W-:Y:S01]  /*1a10*/  FFMA R29, R22.reuse, R58, R29 ;  /* 0x0000003a161d7223 */ /* 0x040fe2000000001d */
[C---:B------:R-:W-:Y:S01]  /*1a20*/  FFMA R60, R22.reuse, R92, R60 ;  /* 0x0000005c163c7223 */ /* 0x040fe2000000003c */
[----:B------:R-:W2:Y:S01]  /*1a30*/  LDS.128 R24, [R96+0xa10] ;  /* 0x000a100060187984 */ /* 0x000ea20000000c00 */
        /* <DEDUP_REMOVED lines=34> */
[-C--:B------:R-:W-:Y:S01]  /*1c60*/  FFMA R87, R17, R95.reuse, R87 ;  /* 0x0000005f11577223 */ /* 0x080fe20000000057 */
[-C--:B------:R-:W-:Y:S01]  /*1c70*/  FFMA R35, R18, R95.reuse, R35 ;  /* 0x0000005f12237223 */ /* 0x080fe20000000023 */
        /* <DEDUP_REMOVED lines=34> */
[----:B------:R-:W-:Y:S01]  /*1ea0*/  LDS.128 R16, [R96+0xc10] ;  /* 0x000c100060107984 */ /* 0x000fe20000000c00 */
[C---:B--2---:R-:W-:Y:S01]  /*1eb0*/  FFMA R95, R24.reuse, R36, R28 ;  /* 0x00000024185f7223 */ /* 0x044fe2000000001c */
[C---:B------:R-:W-:Y:S01]  /*1ec0*/  FFMA R81, R24.reuse, R37, R81 ;  /* 0x0000002518517223 */ /* 0x040fe20000000051 */
[C---:B------:R-:W-:Y:S01]  /*1ed0*/  FFMA R74, R24.reuse, R38, R74 ;  /* 0x00000026184a7223 */ /* 0x040fe2000000004a */
[----:B------:R-:W-:Y:S01]  /*1ee0*/  LDS.128 R12, [R96+0xc00] ;  /* 0x000c0000600c7984 */ /* 0x000fe20000000c00 */
[C---:B------:R-:W-:Y:S01]  /*1ef0*/  FFMA R75, R24.reuse, R39, R75 ;  /* 0x00000027184b7223 */ /* 0x040fe2000000004b */
[C---:B------:R-:W-:Y:S01]  /*1f00*/  FFMA R77, R24.reuse, R104, R77 ;  /* 0x00000068184d7223 */ /* 0x040fe2000000004d */
[C---:B------:R-:W-:Y:S01]  /*1f10*/  FFMA R78, R24.reuse, R105, R78 ;  /* 0x00000069184e7223 */ /* 0x040fe2000000004e */
[----:B------:R-:W0:Y:S01]  /*1f20*/  LDS.128 R20, [R41+0xc00] ;  /* 0x000c000029147984 */ /* 0x000e220000000c00 */
[C---:B------:R-:W-:Y:S01]  /*1f30*/  FFMA R79, R24.reuse, R106, R79 ;  /* 0x0000006a184f7223 */ /* 0x040fe2000000004f */
[----:B------:R-:W-:Y:S01]  /*1f40*/  FFMA R108, R24, R107, R108 ;  /* 0x0000006b186c7223 */ /* 0x000fe2000000006c */
[C---:B------:R-:W-:Y:S01]  /*1f50*/  FFMA R24, R25.reuse, R36, R97 ;  /* 0x0000002419187223 */ /* 0x040fe20000000061 */
[----:B------:R-:W-:Y:S01]  /*1f60*/  LDS.128 R68, [R96+0xe00] ;  /* 0x000e000060447984 */ /* 0x000fe20000000c00 */
[C---:B------:R-:W-:Y:S01]  /*1f70*/  FFMA R115, R25.reuse, R37, R115 ;  /* 0x0000002519737223 */ /* 0x040fe20000000073 */
[C---:B------:R-:W-:Y:S01]  /*1f80*/  FFMA R82, R25.reuse, R38, R82 ;  /* 0x0000002619527223 */ /* 0x040fe20000000052 */
[C---:B------:R-:W-:Y:S01]  /*1f90*/  FFMA R83, R25.reuse, R39, R83 ;  /* 0x0000002719537223 */ /* 0x040fe20000000053 */
[----:B------:R-:W1:Y:S01]  /*1fa0*/  LDS.128 R28, [R41+0xe00] ;  /* 0x000e0000291c7984 */ /* 0x000e620000000c00 */
[C---:B------:R-:W-:Y:S01]  /*1fb0*/  FFMA R84, R25.reuse, R104, R84 ;  /* 0x0000006819547223 */ /* 0x040fe20000000054 */
[C---:B------:R-:W-:Y:S01]  /*1fc0*/  FFMA R85, R25.reuse, R105, R85 ;  /* 0x0000006919557223 */ /* 0x040fe20000000055 */
[C---:B------:R-:W-:Y:S01]  /*1fd0*/  FFMA R86, R25.reuse, R106, R86 ;  /* 0x0000006a19567223 */ /* 0x040fe20000000056 */
[----:B------:R-:W2:Y:S01]  /*1fe0*/  LDS.128 R96, [R96+0xe10] ;  /* 0x000e100060607984 */ /* 0x000ea20000000c00 */
        /* <DEDUP_REMOVED lines=17> */
[----:B------:R-:W-:Y:S01]  /*2100*/  ISETP.LE.AND P1, PT, R76, UR4, PT ;  /* 0x000000044c007c0c */ /* 0x000fe2000bf23270 */
[-C--:B0-----:R-:W-:Y:S01]  /*2110*/  FFMA R27, R12, R20.reuse, R40 ;  /* 0x000000140c1b7223 */ /* 0x081fe20000000028 */
[-C--:B------:R-:W-:Y:S01]  /*2120*/  FFMA R48, R13, R20.reuse, R48 ;  /* 0x000000140d307223 */ /* 0x080fe20000000030 */
[-C--:B------:R-:W-:Y:S01]  /*2130*/  FFMA R93, R14, R20.reuse, R93 ;  /* 0x000000140e5d7223 */ /* 0x080fe2000000005d */
[-C--:B------:R-:W-:Y:S01]  /*2140*/  FFMA R94, R15, R20.reuse, R94 ;  /* 0x000000140f5e7223 */ /* 0x080fe2000000005e */
[-C--:B------:R-:W-:Y:S01]  /*2150*/  FFMA R95, R16, R20.reuse, R95 ;  /* 0x00000014105f7223 */ /* 0x080fe2000000005f */
[-C--:B------:R-:W-:Y:S01]  /*2160*/  FFMA R24, R17, R20.reuse, R24 ;  /* 0x0000001411187223 */ /* 0x080fe20000000018 */
[-C--:B------:R-:W-:Y:S01]  /*2170*/  FFMA R25, R18, R20.reuse, R25 ;  /* 0x0000001412197223 */ /* 0x080fe20000000019 */
[----:B------:R-:W-:Y:S01]  /*2180*/  FFMA R26, R19, R20, R56 ;  /* 0x00000014131a7223 */ /* 0x000fe20000000038 */
[-C--:B-1----:R-:W-:Y:S01]  /*2190*/  FFMA R40, R68, R28.reuse, R27 ;  /* 0x0000001c44287223 */ /* 0x082fe2000000001b */
[-C--:B------:R-:W-:Y:S01]  /*21a0*/  FFMA R48, R69, R28.reuse, R48 ;  /* 0x0000001c45307223 */ /* 0x080fe20000000030 */
[-C--:B------:R-:W-:Y:S01]  /*21b0*/  FFMA R56, R70, R28.reuse, R93 ;  /* 0x0000001c46387223 */ /* 0x080fe2000000005d */
[-C--:B------:R-:W-:Y:S01]  /*21c0*/  FFMA R64, R71, R28.reuse, R94 ;  /* 0x0000001c47407223 */ /* 0x080fe2000000005e */
[-C--:B--2---:R-:W-:Y:S01]  /*21d0*/  FFMA R72, R96, R28.reuse, R95 ;  /* 0x0000001c60487223 */ /* 0x084fe2000000005f */
[-C--:B------:R-:W-:Y:S01]  /*21e0*/  FFMA R80, R97, R28.reuse, R24 ;  /* 0x0000001c61507223 */ /* 0x080fe20000000018 */
[-C--:B------:R-:W-:Y:S01]  /*21f0*/  FFMA R36, R98, R28.reuse, R25 ;  /* 0x0000001c62247223 */ /* 0x080fe20000000019 */
[----:B------:R-:W-:Y:S01]  /*2200*/  FFMA R28, R99, R28, R26 ;  /* 0x0000001c631c7223 */ /* 0x000fe2000000001a */
[----:B------:R-:W-:Y:S01]  /*2210*/  LDS.128 R92, [R41+0xe10] ;  /* 0x000e1000295c7984 */ /* 0x000fe20000000c00 */
[-C--:B------:R-:W-:Y:S01]  /*2220*/  FFMA R105, R18, R21.reuse, R116 ;  /* 0x0000001512697223 */ /* 0x080fe20000000074 */
[-C--:B------:R-:W-:Y:S01]  /*2230*/  FFMA R116, R19, R21.reuse, R37 ;  /* 0x0000001513747223 */ /* 0x080fe20000000025 */
[----:B------:R-:W-:Y:S01]  /*2240*/  FFMA R49, R12, R21, R49 ;  /* 0x000000150c317223 */ /* 0x000fe20000000031 */
[----:B------:R0:W1:Y:S01]  /*2250*/  LDS.128 R24, [R41+0xc10] ;  /* 0x000c100029187984 */ /* 0x0000620000000c00 */
[----:B------:R-:W-:Y:S01]  /*2260*/  FFMA R37, R98, R29, R105 ;  /* 0x0000001d62257223 */ /* 0x000fe20000000069 */
[-C--:B------:R-:W-:Y:S01]  /*2270*/  FFMA R105, R12, R22.reuse, R42 ;  /* 0x000000160c697223 */ /* 0x080fe2000000002a */
[-C--:B------:R-:W-:Y:S01]  /*2280*/  FFMA R106, R13, R21.reuse, R57 ;  /* 0x000000150d6a7223 */ /* 0x080fe20000000039 */
[----:B------:R-:W-:Y:S01]  /*2290*/  FFMA R120, R17, R21, R115 ;  /* 0x0000001511787223 */ /* 0x000fe20000000073 */
[----:B------:R-:W-:Y:S01]  /*22a0*/  FFMA R50, R13, R22, R50 ;  /* 0x000000160d327223 */ /* 0x000fe20000000032 */
[----:B------:R-:W-:Y:S01]  /*22b0*/  FFMA R42, R68, R30, R105 ;  /* 0x0000001e442a7223 */ /* 0x000fe20000000069 */
[-C--:B------:R-:W-:Y:S01]  /*22c0*/  FFMA R107, R14, R22.reuse, R58 ;  /* 0x000000160e6b7223 */ /* 0x080fe2000000003a */
[-C--:B0-----:R-:W-:Y:S01]  /*22d0*/  FFMA R41, R68, R29.reuse, R49 ;  /* 0x0000001d44297223 */ /* 0x081fe20000000031 */
[----:B------:R-:W-:Y:S01]  /*22e0*/  FFMA R49, R69, R29, R106 ;  /* 0x0000001d45317223 */ /* 0x000fe2000000006a */
[-C--:B------:R-:W-:Y:S01]  /*22f0*/  FFMA R66, R15, R22.reuse, R66 ;  /* 0x000000160f427223 */ /* 0x080fe20000000042 */
[-C--:B------:R-:W-:Y:S01]  /*2300*/  FFMA R115, R16, R22.reuse, R74 ;  /* 0x0000001610737223 */ /* 0x080fe2000000004a */
[-C--:B------:R-:W-:Y:S01]  /*2310*/  FFMA R82, R17, R22.reuse, R82 ;  /* 0x0000001611527223 */ /* 0x080fe20000000052 */
[-C--:B------:R-:W-:Y:S01]  /*2320*/  FFMA R117, R18, R22.reuse, R114 ;  /* 0x0000001612757223 */ /* 0x080fe20000000072 */
[----:B------:R-:W-:Y:S01]  /*2330*/  FFMA R106, R19, R22, R38 ;  /* 0x00000016136a7223 */ /* 0x000fe20000000026 */
[-C--:B------:R-:W-:Y:S01]  /*2340*/  FFMA R50, R69, R30.reuse, R50 ;  /* 0x0000001e45327223 */ /* 0x080fe20000000032 */
[-C--:B------:R-:W-:Y:S01]  /*2350*/  FFMA R58, R70, R30.reuse, R107 ;  /* 0x0000001e463a7223 */ /* 0x080fe2000000006b */
[-C--:B------:R-:W-:Y:S01]  /*2360*/  FFMA R66, R71, R30.reuse, R66 ;  /* 0x0000001e47427223 */ /* 0x080fe20000000042 */
[-C--:B------:R-:W-:Y:S01]  /*2370*/  FFMA R74, R96, R30.reuse, R115 ;  /* 0x0000001e604a7223 */ /* 0x080fe20000000073 */
[-C--:B------:R-:W-:Y:S01]  /*2380*/  FFMA R82, R97, R30.reuse, R82 ;  /* 0x0000001e61527223 */ /* 0x080fe20000000052 */
[-C--:B------:R-:W-:Y:S01]  /*2390*/  FFMA R38, R98, R30.reuse, R117 ;  /* 0x0000001e62267223 */ /* 0x080fe20000000075 */
[----:B------:R-:W-:Y:S01]  /*23a0*/  FFMA R30, R99, R30, R106 ;  /* 0x0000001e631e7223 */ /* 0x000fe2000000006a */
[-C--:B------:R-:W-:Y:S01]  /*23b0*/  FFMA R106, R13, R23.reuse, R51 ;  /* 0x000000170d6a7223 */ /* 0x080fe20000000033 */
[-C--:B------:R-:W-:Y:S01]  /*23c0*/  FFMA R114, R15, R23.reuse, R67 ;  /* 0x000000170f727223 */ /* 0x080fe20000000043 */
[----:B------:R-:W-:Y:S01]  /*23d0*/  FFMA R43, R12, R23, R43 ;  /* 0x000000170c2b7223 */ /* 0x000fe2000000002b */
[----:B------:R-:W-:Y:S01]  /*23e0*/  FFMA R65, R14, R21, R65 ;  /* 0x000000150e417223 */ /* 0x000fe20000000041 */
[-C--:B------:R-:W-:Y:S01]  /*23f0*/  FFMA R51, R69, R31.reuse, R106 ;  /* 0x0000001f45337223 */ /* 0x080fe2000000006a */
[-C--:B------:R-:W-:Y:S01]  /*2400*/  FFMA R67, R71, R31.reuse, R114 ;  /* 0x0000001f47437223 */ /* 0x080fe20000000072 */
[----:B------:R-:W-:Y:S01]  /*2410*/  FFMA R43, R68, R31, R43 ;  /* 0x0000001f442b7223 */ /* 0x000fe2000000002b */
[CC--:B------:R-:W-:Y:S01]  /*2420*/  FFMA R81, R16.reuse, R21.reuse, R81 ;  /* 0x0000001510517223 */ /* 0x0c0fe20000000051 */
[----:B------:R-:W-:Y:S01]  /*2430*/  FFMA R118, R15, R21, R73 ;  /* 0x000000150f767223 */ /* 0x000fe20000000049 */
        /* <DEDUP_REMOVED lines=9> */
[C---:B-1----:R-:W-:Y:S01]  /*24d0*/  FFMA R105, R12.reuse, R24, R44 ;  /* 0x000000180c697223 */ /* 0x042fe2000000002c */
[C---:B------:R-:W-:Y:S01]  /*24e0*/  FFMA R106, R12.reuse, R25, R45 ;  /* 0x000000190c6a7223 */ /* 0x040fe2000000002d */
[C---:B------:R-:W-:Y:S01]  /*24f0*/  FFMA R107, R12.reuse, R26, R46 ;  /* 0x0000001a0c6b7223 */ /* 0x040fe2000000002e */
[----:B------:R-:W-:Y:S01]  /*2500*/  FFMA R114, R12, R27, R47 ;  /* 0x0000001b0c727223 */ /* 0x000fe2000000002f */
[----:B------:R-:W-:Y:S01]  /*2510*/  FFMA R44, R68, R92, R105 ;  /* 0x0000005c442c7223 */ /* 0x000fe20000000069 */
[----:B------:R-:W-:Y:S01]  /*2520*/  FFMA R105, R14, R26, R62 ;  /* 0x0000001a0e697223 */ /* 0x000fe2000000003e */
[C---:B------:R-:W-:Y:S01]  /*2530*/  FFMA R45, R68.reuse, R93, R106 ;  /* 0x0000005d442d7223 */ /* 0x040fe2000000006a */
[CC--:B------:R-:W-:Y:S01]  /*2540*/  FFMA R46, R68.reuse, R94.reuse, R107 ;  /* 0x0000005e442e7223 */ /* 0x0c0fe2000000006b */
[----:B------:R-:W-:Y:S01]  /*2550*/  FFMA R47, R68, R95, R114 ;  /* 0x0000005f442f7223 */ /* 0x000fe20000000072 */
[----:B------:R-:W-:Y:S01]  /*2560*/  FFMA R62, R70, R94, R105 ;  /* 0x0000005e463e7223 */ /* 0x000fe20000000069 */
[C---:B------:R-:W-:Y:S01]  /*2570*/  FFMA R68, R13.reuse, R24, R55 ;  /* 0x000000180d447223 */ /* 0x040fe20000000037 */
[----:B------:R-:W0:Y:S01]  /*2580*/  LDC R105, c[0x0][0x39c] ;  /* 0x0000e700ff697b82 */ /* 0x000e220000000800 */
        /* <DEDUP_REMOVED lines=8> */
[----:B------:R-:W-:Y:S01]  /*2610*/  FFMA R79, R16, R26, R79 ;  /* 0x0000001a104f7223 */ /* 0x000fe2000000004f */
[-C--:B------:R-:W-:Y:S01]  /*2620*/  FFMA R106, R14, R27.reuse, R63 ;  /* 0x0000001b0e6a7223 */ /* 0x080fe2000000003f */
[----:B------:R-:W-:Y:S01]  /*2630*/  FFMA R108, R16, R27, R108 ;  /* 0x0000001b106c7223 */ /* 0x000fe2000000006c */
[C---:B------:R-:W-:Y:S01]  /*2640*/  FFMA R54, R69.reuse, R94, R55 ;  /* 0x0000005e45367223 */ /* 0x040fe20000000037 */
[C---:B------:R-:W-:Y:S01]  /*2650*/  FFMA R76, R96.reuse, R92, R77 ;  /* 0x0000005c604c7223 */ /* 0x040fe2000000004d */
[----:B------:R-:W-:Y:S01]  /*2660*/  FFMA R55, R69, R95, R114 ;  /* 0x0000005f45377223 */ /* 0x000fe20000000072 */
[-C--:B------:R-:W-:Y:S01]  /*2670*/  FFMA R77, R96, R93.reuse, R78 ;  /* 0x0000005d604d7223 */ /* 0x080fe2000000004e */
[----:B------:R-:W-:Y:S01]  /*2680*/  FFMA R69, R14, R24, R60 ;  /* 0x000000180e457223 */ /* 0x000fe2000000003c */
[----:B------:R-:W-:Y:S01]  /*2690*/  FFMA R61, R70, R93, R68 ;  /* 0x0000005d463d7223 */ /* 0x000fe20000000044 */
[C---:B------:R-:W-:Y:S01]  /*26a0*/  FFMA R78, R96.reuse, R94, R79 ;  /* 0x0000005e604e7223 */ /* 0x040fe2000000004f */
[----:B------:R-:W-:Y:S01]  /*26b0*/  FFMA R75, R96, R31, R75 ;  /* 0x0000001f604b7223 */ /* 0x000fe2000000004b */
[----:B------:R-:W-:Y:S01]  /*26c0*/  FFMA R63, R70, R95, R106 ;  /* 0x0000005f463f7223 */ /* 0x000fe2000000006a */
[C---:B------:R-:W-:Y:S01]  /*26d0*/  FFMA R68, R15.reuse, R24, R109 ;  /* 0x000000180f447223 */ /* 0x040fe2000000006d */
[C---:B------:R-:W-:Y:S01]  /*26e0*/  FFMA R110, R15.reuse, R25, R110 ;  /* 0x000000190f6e7223 */ /* 0x040fe2000000006e */
[----:B------:R-:W-:Y:S01]  /*26f0*/  FFMA R111, R15, R26, R111 ;  /* 0x0000001a0f6f7223 */ /* 0x000fe2000000006f */
[----:B------:R-:W-:Y:S01]  /*2700*/  FFMA R79, R96, R95, R108 ;  /* 0x0000005f604f7223 */ /* 0x000fe2000000006c */
[----:B------:R-:W-:Y:S01]  /*2710*/  FFMA R118, R19, R23, R39 ;  /* 0x0000001713767223 */ /* 0x000fe20000000027 */
[----:B------:R-:W-:Y:S01]  /*2720*/  FFMA R112, R15, R27, R112 ;  /* 0x0000001b0f707223 */ /* 0x000fe20000000070 */
[C---:B------:R-:W-:Y:S01]  /*2730*/  FFMA R84, R17.reuse, R24, R84 ;  /* 0x0000001811547223 */ /* 0x040fe20000000054 */
[C---:B------:R-:W-:Y:S01]  /*2740*/  FFMA R96, R17.reuse, R25, R85 ;  /* 0x0000001911607223 */ /* 0x040fe20000000055 */
[C---:B------:R-:W-:Y:S01]  /*2750*/  FFMA R107, R17.reuse, R26, R86 ;  /* 0x0000001a116b7223 */ /* 0x040fe20000000056 */
[----:B------:R-:W-:Y:S01]  /*2760*/  FFMA R106, R17, R27, R87 ;  /* 0x0000001b116a7223 */ /* 0x000fe20000000057 */
[CC--:B------:R-:W-:Y:S01]  /*2770*/  FFMA R59, R70.reuse, R31.reuse, R59 ;  /* 0x0000001f463b7223 */ /* 0x0c0fe2000000003b */
[-C--:B------:R-:W-:Y:S01]  /*2780*/  FFMA R60, R70, R92.reuse, R69 ;  /* 0x0000005c463c7223 */ /* 0x080fe20000000045 */
[-C--:B------:R-:W-:Y:S01]  /*2790*/  FFMA R83, R97, R31.reuse, R116 ;  /* 0x0000001f61537223 */ /* 0x080fe20000000074 */
[----:B------:R-:W-:Y:S01]  /*27a0*/  FFMA R39, R98, R31, R113 ;  /* 0x0000001f62277223 */ /* 0x000fe20000000071 */
[C---:B------:R-:W-:Y:S01]  /*27b0*/  FFMA R68, R71.reuse, R92, R68 ;  /* 0x0000005c47447223 */ /* 0x040fe20000000044 */
[C---:B------:R-:W-:Y:S01]  /*27c0*/  FFMA R69, R71.reuse, R93, R110 ;  /* 0x0000005d47457223 */ /* 0x040fe2000000006e */
[----:B------:R-:W-:Y:S01]  /*27d0*/  FFMA R70, R71, R94, R111 ;  /* 0x0000005e47467223 */ /* 0x000fe2000000006f */
[----:B------:R-:W-:Y:S01]  /*27e0*/  FFMA R31, R99, R31, R118 ;  /* 0x0000001f631f7223 */ /* 0x000fe20000000076 */
[----:B------:R-:W-:Y:S01]  /*27f0*/  FFMA R71, R71, R95, R112 ;  /* 0x0000005f47477223 */ /* 0x000fe20000000070 */
[C---:B------:R-:W-:Y:S01]  /*2800*/  FFMA R84, R97.reuse, R92, R84 ;  /* 0x0000005c61547223 */ /* 0x040fe20000000054 */
[C---:B------:R-:W-:Y:S01]  /*2810*/  FFMA R85, R97.reuse, R93, R96 ;  /* 0x0000005d61557223 */ /* 0x040fe20000000060 */
[C---:B------:R-:W-:Y:S01]  /*2820*/  FFMA R86, R97.reuse, R94, R107 ;  /* 0x0000005e61567223 */ /* 0x040fe2000000006b */
[----:B------:R-:W-:Y:S01]  /*2830*/  FFMA R87, R97, R95, R106 ;  /* 0x0000005f61577223 */ /* 0x000fe2000000006a */
[----:B------:R-:W-:Y:S06]  /*2840*/  @P0 BRA `(.L_x_1) ;  /* 0x00000000002c0947 */ /* 0x000fec0003800000 */
[----:B------:R-:W-:Y:S02]  /*2850*/  MOV R96, UR5 ;  /* 0x0000000500607c02 */ /* 0x000fe40008000f00 */
[----:B------:R-:W-:Y:S02]  /*2860*/  MOV R97, UR5 ;  /* 0x0000000500617c02 */ /* 0x000fe40008000f00 */
[----:B------:R-:W-:Y:S02]  /*2870*/  LEA R96, R96, R5, 0xc ;  /* 0x0000000560607211 */ /* 0x000fe400078e60ff */
[----:B------:R-:W-:Y:S02]  /*2880*/  LEA R97, R97, R6, 0xc ;  /* 0x0000000661617211 */ /* 0x000fe400078e60ff */
[----:B------:R-:W-:Y:S02]  /*2890*/  LEA R96, R3, R96, 0x9 ;  /* 0x0000006003607211 */ /* 0x000fe400078e48ff */
[----:B------:R-:W-:-:S03]  /*28a0*/  LEA R97, R4, R97, 0x2 ;  /* 0x0000006104617211 */ /* 0x000fc600078e10ff */
[----:B-----5:R1:W-:Y:S04]  /*28b0*/  STS [R96], R8 ;  /* 0x0000000860007388 */ /* 0x0203e80000000800 */
[----:B------:R1:W-:Y:S04]  /*28c0*/  STS [R96+0x200], R9 ;  /* 0x0002000960007388 */ /* 0x0003e80000000800 */
[----:B------:R1:W-:Y:S04]  /*28d0*/  STS [R96+0x400], R10 ;  /* 0x0004000a60007388 */ /* 0x0003e80000000800 */
[----:B------:R1:W-:Y:S04]  /*28e0*/  STS [R96+0x600], R11 ;  /* 0x0006000b60007388 */ /* 0x0003e80000000800 */
[----:B------:R1:W-:Y:S02]  /*28f0*/  STS.128 [R97], R88 ;  /* 0x0000005861007388 */ /* 0x0003e40000000c00 */
.L_x_1:
[C---:B-1----:R-:W-:Y:S01]  /*2900*/  FFMA R97, R18.reuse, R24, R34 ;  /* 0x0000001812617223 */ /* 0x042fe20000000022 */
[C---:B------:R-:W-:Y:S01]  /*2910*/  FFMA R34, R18.reuse, R25, R33 ;  /* 0x0000001912227223 */ /* 0x040fe20000000021 */
[C---:B------:R-:W-:Y:S01]  /*2920*/  FFMA R107, R18.reuse, R26, R32 ;  /* 0x0000001a126b7223 */ /* 0x040fe20000000020 */
        /* <DEDUP_REMOVED lines=8> */
[----:B------:R-:W-:Y:S01]  /*29b0*/  FFMA R98, R19, R27, R103 ;  /* 0x0000001b13627223 */ /* 0x000fe20000000067 */
[----:B------:R-:W-:Y:S01]  /*29c0*/  BAR.SYNC.DEFER_BLOCKING 0x0 ;  /* 0x0000000000007b1d */ /* 0x000fe20000010000 */
[----:B------:R-:W-:Y:S01]  /*29d0*/  ULOP3.LUT UR5, UR5, 0x1, URZ, 0x3c, !UPT ;  /* 0x0000000105057892 */ /* 0x000fe2000f8e3cff */
[C---:B------:R-:W-:Y:S01]  /*29e0*/  FFMA R92, R99.reuse, R92, R104 ;  /* 0x0000005c635c7223 */ /* 0x040fe20000000068 */
[C---:B------:R-:W-:Y:S01]  /*29f0*/  FFMA R93, R99.reuse, R93, R96 ;  /* 0x0000005d635d7223 */ /* 0x040fe20000000060 */
[C---:B------:R-:W-:Y:S01]  /*2a00*/  FFMA R94, R99.reuse, R94, R97 ;  /* 0x0000005e635e7223 */ /* 0x040fe20000000061 */
[----:B------:R-:W-:Y:S01]  /*2a10*/  FFMA R95, R99, R95, R98 ;  /* 0x0000005f635f7223 */ /* 0x000fe20000000062 */
[----:B0-----:R-:W-:-:S02]  /*2a20*/  LEA R7, R105, R7, 0x3 ;  /* 0x0000000769077211 */ /* 0x001fc400078e18ff */
[----:B------:R-:W-:Y:S01]  /*2a30*/  IADD3 R100, PT, PT, R100, 0x8, RZ ;  /* 0x0000000864647810 */ /* 0x000fe20007ffe0ff */
[----:B------:R-:W-:Y:S06]  /*2a40*/  @!P1 BRA `(.L_x_2) ;  /* 0xffffffd800ec9947 */ /* 0x000fec000383ffff */
.L_x_0:
[----:B------:R-:W1:Y:S01]  /*2a50*/  LDC.64 R4, c[0x0][0x390] ;  /* 0x0000e400ff047b82 */ /* 0x000e620000000a00 */
[----:B------:R-:W-:Y:S02]  /*2a60*/  LEA R2, R2, UR8, 0x3 ;  /* 0x0000000802027c11 */ /* 0x000fe4000f8e18ff */
[----:B------:R-:W-:-:S05]  /*2a70*/  LEA R0, R0, UR10, 0x3 ;  /* 0x0000000a00007c11 */ /* 0x000fca000f8e18ff */
[----:B------:R-:W-:-:S04]  /*2a80*/  IMAD R3, R2, R105, R0 ;  /* 0x0000006902037224 */ /* 0x000fc800078e0200 */
[----:B-1----:R-:W-:-:S05]  /*2a90*/  IMAD.WIDE R2, R3, 0x4, R4 ;  /* 0x0000000403027825 */ /* 0x002fca00078e0204 */
[----:B------:R-:W-:Y:S01]  /*2aa0*/  STG.E.128 desc[UR14][R2.64], R40 ;  /* 0x0000002802007986 */ /* 0x000fe2000c101d0e */
[----:B------:R-:W-:-:S03]  /*2ab0*/  IMAD.WIDE R4, R105, 0x4, R2 ;  /* 0x0000000469047825 */ /* 0x000fc600078e0202 */
[----:B------:R-:W-:Y:S01]  /*2ac0*/  STG.E.128 desc[UR14][R2.64+0x10], R44 ;  /* 0x0000102c02007986 */ /* 0x000fe2000c101d0e */
[----:B------:R-:W-:-:S03]  /*2ad0*/  IMAD.WIDE R6, R105, 0x4, R4 ;  /* 0x0000000469067825 */ /* 0x000fc600078e0204 */
[----:B------:R-:W-:Y:S04]  /*2ae0*/  STG.E.128 desc[UR14][R4.64], R48 ;  /* 0x0000003004007986 */ /* 0x000fe8000c101d0e */
[----:B------:R-:W-:Y:S01]  /*2af0*/  STG.E.128 desc[UR14][R4.64+0x10], R52 ;  /* 0x0000103404007986 */ /* 0x000fe2000c101d0e */
[----:B0----5:R-:W-:-:S03]  /*2b00*/  IMAD.WIDE R8, R105, 0x4, R6 ;  /* 0x0000000469087825 */ /* 0x021fc600078e0206 */
[----:B------:R-:W-:Y:S01]  /*2b10*/  STG.E.128 desc[UR14][R6.64], R56 ;  /* 0x0000003806007986 */ /* 0x000fe2000c101d0e */
[----:B------:R-:W-:-:S03]  /*2b20*/  IMAD.WIDE R10, R105, 0x4, R8 ;  /* 0x00000004690a7825 */ /* 0x000fc600078e0208 */
[----:B------:R-:W-:Y:S04]  /*2b30*/  STG.E.128 desc[UR14][R6.64+0x10], R60 ;  /* 0x0000103c06007986 */ /* 0x000fe8000c101d0e */
[----:B------:R-:W-:Y:S01]  /*2b40*/  STG.E.128 desc[UR14][R8.64], R64 ;  /* 0x0000004008007986 */ /* 0x000fe2000c101d0e */
[----:B------:R-:W-:-:S03]  /*2b50*/  IMAD.WIDE R12, R105, 0x4, R10 ;  /* 0x00000004690c7825 */ /* 0x000fc600078e020a */
[----:B------:R-:W-:Y:S01]  /*2b60*/  STG.E.128 desc[UR14][R8.64+0x10], R68 ;  /* 0x0000104408007986 */ /* 0x000fe2000c101d0e */
[----:B------:R-:W-:-:S03]  /*2b70*/  IMAD.WIDE R14, R105, 0x4, R12 ;  /* 0x00000004690e7825 */ /* 0x000fc600078e020c */
[----:B------:R-:W-:Y:S04]  /*2b80*/  STG.E.128 desc[UR14][R10.64], R72 ;  /* 0x000000480a007986 */ /* 0x000fe8000c101d0e */
[----:B------:R-:W-:Y:S01]  /*2b90*/  STG.E.128 desc[UR14][R10.64+0x10], R76 ;  /* 0x0000104c0a007986 */ /* 0x000fe2000c101d0e */
[----:B------:R-:W-:-:S03]  /*2ba0*/  IMAD.WIDE R16, R105, 0x4, R14 ;  /* 0x0000000469107825 */ /* 0x000fc600078e020e */
[----:B------:R-:W-:Y:S04]  /*2bb0*/  STG.E.128 desc[UR14][R12.64], R80 ;  /* 0x000000500c007986 */ /* 0x000fe8000c101d0e */
[----:B------:R-:W-:Y:S04]  /*2bc0*/  STG.E.128 desc[UR14][R12.64+0x10], R84 ;  /* 0x000010540c007986 */ /* 0x000fe8000c101d0e */
[----:B------:R-:W-:Y:S04]  /*2bd0*/  STG.E.128 desc[UR14][R14.64], R36 ;  /* 0x000000240e007986 */ /* 0x000fe8000c101d0e */
[----:B------:R-:W-:Y:S04]  /*2be0*/  STG.E.128 desc[UR14][R14.64+0x10], R32 ;  /* 0x000010200e007986 */ /* 0x000fe8000c101d0e */
[----:B------:R-:W-:Y:S04]  /*2bf0*/  STG.E.128 desc[UR14][R16.64], R28 ;  /* 0x0000001c10007986 */ /* 0x000fe8000c101d0e */
[----:B------:R-:W-:Y:S01]  /*2c00*/  STG.E.128 desc[UR14][R16.64+0x10], R92 ;  /* 0x0000105c10007986 */ /* 0x000fe2000c101d0e */
[----:B------:R-:W-:Y:S05]  /*2c10*/  EXIT ;  /* 0x000000000000794d */ /* 0x000fea0003800000 */
.L_x_3:
[----:B------:R-:W-:-:S00]  /*2c20*/  BRA `(.L_x_3) ;  /* 0xfffffffc00fc7947 */ /* 0x000fc0000383ffff */
[----:B------:R-:W-:-:S00]  /*2c30*/  NOP ;  /* 0x0000000000007918 */ /* 0x000fc00000000000 */
        /* <DEDUP_REMOVED lines=12> */
.L_x_4:


//--------------------- .nv.shared._Z4GemmILi128ELi8ELi128ELi8ELi8ELb0EEvPfS0_S0_iii --------------------------
	.section	.nv.shared._Z4GemmILi128ELi8ELi128ELi8ELi8ELb0EEvPfS0_S0_iii,"aw",@nobits
	.sectionflags	@""
	.align	4
.nv.shared._Z4GemmILi128ELi8ELi128ELi8ELi8ELb0EEvPfS0_S0_iii:
	.zero		17408


//--------------------- .nv.shared.reserved.0     --------------------------
	.section	.nv.shared.reserved.0,"aw",@nobits
	.weak		__nv_reservedSMEM_offset_0_alias
	.size		__nv_reservedSMEM_offset_0_alias, 0, 64
	.other		__nv_reservedSMEM_offset_0_alias,@"STO_CUDA_RESERVED_SHARED STV_DEFAULT"
__nv_reservedSMEM_offset_0_alias:
	.zero		0
	.zero		64


//--------------------- .nv.constant0._Z4GemmILi128ELi8ELi128ELi8ELi8ELb0EEvPfS0_S0_iii --------------------------
	.section	.nv.constant0._Z4GemmILi128ELi8ELi128ELi8ELi8ELb0EEvPfS0_S0_iii,"a",@progbits
	.sectionflags	@""
	.align	4
.nv.constant0._Z4GemmILi128ELi8ELi128ELi8ELi8ELb0EEvPfS0_S0_iii:
	.zero		932


//--------------------- SYMBOLS --------------------------

	.type		.nv.reservedSmem.offset0,@object
	.size		.nv.reservedSmem.offset0,0x4
	.type		.nv.reservedSmem.cap,@object
	.size		.nv.reservedSmem.cap,0x4
